//
// Generated by NVIDIA NVVM Compiler
//
// Compiler Build ID: CL-36424714
// Cuda compilation tools, release 13.0, V13.0.88
// Based on NVVM 20.0.0
//

.version 9.0
.target sm_100
.address_size 64

	// .globl	_Z11matmul_fp32PKfS0_Pfiii
// _ZZ11matmul_fp32PKfS0_PfiiiE5tileA has been demoted
// _ZZ11matmul_fp32PKfS0_PfiiiE5tileB has been demoted
// _ZZ11matmul_int8PKaS0_PfPK11QuantParamsS4_iiiE5tileA has been demoted
// _ZZ11matmul_int8PKaS0_PfPK11QuantParamsS4_iiiE5tileB has been demoted
// _ZZ11matmul_int8PKaS0_PfPK11QuantParamsS4_iiiE7scalesA has been demoted
// _ZZ11matmul_int8PKaS0_PfPK11QuantParamsS4_iiiE7scalesB has been demoted
// _ZZ13matmul_hybridPKfPKaPfPK11QuantParamsiiiE5tileA has been demoted
// _ZZ13matmul_hybridPKfPKaPfPK11QuantParamsiiiE5tileB has been demoted
// _ZZ13matmul_hybridPKfPKaPfPK11QuantParamsiiiE7scalesB has been demoted

.visible .entry _Z11matmul_fp32PKfS0_Pfiii(
	.param .u64 .ptr .align 1 _Z11matmul_fp32PKfS0_Pfiii_param_0,
	.param .u64 .ptr .align 1 _Z11matmul_fp32PKfS0_Pfiii_param_1,
	.param .u64 .ptr .align 1 _Z11matmul_fp32PKfS0_Pfiii_param_2,
	.param .u32 _Z11matmul_fp32PKfS0_Pfiii_param_3,
	.param .u32 _Z11matmul_fp32PKfS0_Pfiii_param_4,
	.param .u32 _Z11matmul_fp32PKfS0_Pfiii_param_5
)
{
	.reg .pred 	%p<26>;
	.reg .b32 	%r<63>;
	.reg .b32 	%f<181>;
	.reg .b64 	%rd<20>;
	// demoted variable
	.shared .align 4 .b8 _ZZ11matmul_fp32PKfS0_PfiiiE5tileA[1024];
	// demoted variable
	.shared .align 4 .b8 _ZZ11matmul_fp32PKfS0_PfiiiE5tileB[1024];
	ld.param.u64 	%rd5, [_Z11matmul_fp32PKfS0_Pfiii_param_0];
	ld.param.u64 	%rd6, [_Z11matmul_fp32PKfS0_Pfiii_param_1];
	ld.param.u32 	%r33, [_Z11matmul_fp32PKfS0_Pfiii_param_3];
	ld.param.u32 	%r34, [_Z11matmul_fp32PKfS0_Pfiii_param_4];
	ld.param.u32 	%r35, [_Z11matmul_fp32PKfS0_Pfiii_param_5];
	cvta.to.global.u64 	%rd1, %rd6;
	cvta.to.global.u64 	%rd2, %rd5;
	mov.u32 	%r36, %ctaid.y;
	shl.b32 	%r37, %r36, 4;
	mov.u32 	%r1, %tid.y;
	add.s32 	%r2, %r37, %r1;
	mov.u32 	%r38, %ctaid.x;
	shl.b32 	%r3, %r38, 4;
	mov.u32 	%r4, %tid.x;
	add.s32 	%r5, %r3, %r4;
	setp.lt.s32 	%p1, %r35, 1;
	mov.f32 	%f180, 0f00000000;
	@%p1 bra 	$L__BB0_19;
	add.s32 	%r6, %r35, 15;
	mul.lo.s32 	%r7, %r35, %r2;
	shl.b32 	%r40, %r1, 6;
	mov.u32 	%r41, _ZZ11matmul_fp32PKfS0_PfiiiE5tileA;
	add.s32 	%r8, %r41, %r40;
	shl.b32 	%r42, %r4, 2;
	add.s32 	%r9, %r8, %r42;
	mov.u32 	%r43, _ZZ11matmul_fp32PKfS0_PfiiiE5tileB;
	add.s32 	%r11, %r43, %r42;
	add.s32 	%r10, %r11, %r40;
	setp.lt.u32 	%p2, %r35, 17;
	mov.f32 	%f180, 0f00000000;
	mov.b32 	%r62, 0;
	@%p2 bra 	$L__BB0_13;
	shr.u32 	%r44, %r6, 4;
	and.b32  	%r45, %r44, 134217726;
	neg.s32 	%r61, %r45;
	add.s32 	%r46, %r1, 16;
	mad.lo.s32 	%r47, %r34, %r46, %r4;
	add.s32 	%r59, %r47, %r3;
	shl.b32 	%r14, %r34, 5;
	mad.lo.s32 	%r48, %r1, %r34, %r4;
	add.s32 	%r58, %r48, %r3;
	add.s32 	%r56, %r4, %r7;
	mov.f32 	%f180, 0f00000000;
	mov.u32 	%r57, %r4;
	mov.u32 	%r60, %r1;
$L__BB0_3:
	setp.ge.s32 	%p3, %r2, %r33;
	setp.ge.s32 	%p4, %r57, %r35;
	mul.wide.s32 	%rd7, %r56, 4;
	add.s64 	%rd3, %rd2, %rd7;
	mov.f32 	%f172, 0f00000000;
	or.pred  	%p5, %p3, %p4;
	@%p5 bra 	$L__BB0_5;
	ld.global.f32 	%f172, [%rd3];
$L__BB0_5:
	setp.ge.s32 	%p6, %r5, %r34;
	st.shared.f32 	[%r9], %f172;
	setp.ge.s32 	%p7, %r60, %r35;
	mov.f32 	%f173, 0f00000000;
	or.pred  	%p8, %p6, %p7;
	@%p8 bra 	$L__BB0_7;
	mul.wide.s32 	%rd8, %r58, 4;
	add.s64 	%rd9, %rd1, %rd8;
	ld.global.f32 	%f173, [%rd9];
$L__BB0_7:
	st.shared.f32 	[%r10], %f173;
	bar.sync 	0;
	ld.shared.f32 	%f27, [%r8];
	ld.shared.f32 	%f28, [%r11];
	fma.rn.f32 	%f29, %f27, %f28, %f180;
	ld.shared.f32 	%f30, [%r8+4];
	ld.shared.f32 	%f31, [%r11+64];
	fma.rn.f32 	%f32, %f30, %f31, %f29;
	ld.shared.f32 	%f33, [%r8+8];
	ld.shared.f32 	%f34, [%r11+128];
	fma.rn.f32 	%f35, %f33, %f34, %f32;
	ld.shared.f32 	%f36, [%r8+12];
	ld.shared.f32 	%f37, [%r11+192];
	fma.rn.f32 	%f38, %f36, %f37, %f35;
	ld.shared.f32 	%f39, [%r8+16];
	ld.shared.f32 	%f40, [%r11+256];
	fma.rn.f32 	%f41, %f39, %f40, %f38;
	ld.shared.f32 	%f42, [%r8+20];
	ld.shared.f32 	%f43, [%r11+320];
	fma.rn.f32 	%f44, %f42, %f43, %f41;
	ld.shared.f32 	%f45, [%r8+24];
	ld.shared.f32 	%f46, [%r11+384];
	fma.rn.f32 	%f47, %f45, %f46, %f44;
	ld.shared.f32 	%f48, [%r8+28];
	ld.shared.f32 	%f49, [%r11+448];
	fma.rn.f32 	%f50, %f48, %f49, %f47;
	ld.shared.f32 	%f51, [%r8+32];
	ld.shared.f32 	%f52, [%r11+512];
	fma.rn.f32 	%f53, %f51, %f52, %f50;
	ld.shared.f32 	%f54, [%r8+36];
	ld.shared.f32 	%f55, [%r11+576];
	fma.rn.f32 	%f56, %f54, %f55, %f53;
	ld.shared.f32 	%f57, [%r8+40];
	ld.shared.f32 	%f58, [%r11+640];
	fma.rn.f32 	%f59, %f57, %f58, %f56;
	ld.shared.f32 	%f60, [%r8+44];
	ld.shared.f32 	%f61, [%r11+704];
	fma.rn.f32 	%f62, %f60, %f61, %f59;
	ld.shared.f32 	%f63, [%r8+48];
	ld.shared.f32 	%f64, [%r11+768];
	fma.rn.f32 	%f65, %f63, %f64, %f62;
	ld.shared.f32 	%f66, [%r8+52];
	ld.shared.f32 	%f67, [%r11+832];
	fma.rn.f32 	%f68, %f66, %f67, %f65;
	ld.shared.f32 	%f69, [%r8+56];
	ld.shared.f32 	%f70, [%r11+896];
	fma.rn.f32 	%f71, %f69, %f70, %f68;
	ld.shared.f32 	%f72, [%r8+60];
	ld.shared.f32 	%f73, [%r11+960];
	fma.rn.f32 	%f6, %f72, %f73, %f71;
	bar.sync 	0;
	add.s32 	%r49, %r57, 16;
	setp.ge.s32 	%p10, %r49, %r35;
	mov.f32 	%f174, 0f00000000;
	or.pred  	%p11, %p3, %p10;
	@%p11 bra 	$L__BB0_9;
	ld.global.f32 	%f174, [%rd3+64];
$L__BB0_9:
	st.shared.f32 	[%r9], %f174;
	add.s32 	%r50, %r60, 16;
	setp.ge.s32 	%p13, %r50, %r35;
	mov.f32 	%f175, 0f00000000;
	or.pred  	%p14, %p6, %p13;
	@%p14 bra 	$L__BB0_11;
	mul.wide.s32 	%rd10, %r59, 4;
	add.s64 	%rd11, %rd1, %rd10;
	ld.global.f32 	%f175, [%rd11];
$L__BB0_11:
	st.shared.f32 	[%r10], %f175;
	bar.sync 	0;
	ld.shared.f32 	%f75, [%r8];
	ld.shared.f32 	%f76, [%r11];
	fma.rn.f32 	%f77, %f75, %f76, %f6;
	ld.shared.f32 	%f78, [%r8+4];
	ld.shared.f32 	%f79, [%r11+64];
	fma.rn.f32 	%f80, %f78, %f79, %f77;
	ld.shared.f32 	%f81, [%r8+8];
	ld.shared.f32 	%f82, [%r11+128];
	fma.rn.f32 	%f83, %f81, %f82, %f80;
	ld.shared.f32 	%f84, [%r8+12];
	ld.shared.f32 	%f85, [%r11+192];
	fma.rn.f32 	%f86, %f84, %f85, %f83;
	ld.shared.f32 	%f87, [%r8+16];
	ld.shared.f32 	%f88, [%r11+256];
	fma.rn.f32 	%f89, %f87, %f88, %f86;
	ld.shared.f32 	%f90, [%r8+20];
	ld.shared.f32 	%f91, [%r11+320];
	fma.rn.f32 	%f92, %f90, %f91, %f89;
	ld.shared.f32 	%f93, [%r8+24];
	ld.shared.f32 	%f94, [%r11+384];
	fma.rn.f32 	%f95, %f93, %f94, %f92;
	ld.shared.f32 	%f96, [%r8+28];
	ld.shared.f32 	%f97, [%r11+448];
	fma.rn.f32 	%f98, %f96, %f97, %f95;
	ld.shared.f32 	%f99, [%r8+32];
	ld.shared.f32 	%f100, [%r11+512];
	fma.rn.f32 	%f101, %f99, %f100, %f98;
	ld.shared.f32 	%f102, [%r8+36];
	ld.shared.f32 	%f103, [%r11+576];
	fma.rn.f32 	%f104, %f102, %f103, %f101;
	ld.shared.f32 	%f105, [%r8+40];
	ld.shared.f32 	%f106, [%r11+640];
	fma.rn.f32 	%f107, %f105, %f106, %f104;
	ld.shared.f32 	%f108, [%r8+44];
	ld.shared.f32 	%f109, [%r11+704];
	fma.rn.f32 	%f110, %f108, %f109, %f107;
	ld.shared.f32 	%f111, [%r8+48];
	ld.shared.f32 	%f112, [%r11+768];
	fma.rn.f32 	%f113, %f111, %f112, %f110;
	ld.shared.f32 	%f114, [%r8+52];
	ld.shared.f32 	%f115, [%r11+832];
	fma.rn.f32 	%f116, %f114, %f115, %f113;
	ld.shared.f32 	%f117, [%r8+56];
	ld.shared.f32 	%f118, [%r11+896];
	fma.rn.f32 	%f119, %f117, %f118, %f116;
	ld.shared.f32 	%f120, [%r8+60];
	ld.shared.f32 	%f121, [%r11+960];
	fma.rn.f32 	%f180, %f120, %f121, %f119;
	bar.sync 	0;
	add.s32 	%r61, %r61, 2;
	add.s32 	%r60, %r60, 32;
	add.s32 	%r59, %r59, %r14;
	add.s32 	%r58, %r58, %r14;
	add.s32 	%r57, %r57, 32;
	add.s32 	%r56, %r56, 32;
	setp.ne.s32 	%p15, %r61, 0;
	@%p15 bra 	$L__BB0_3;
	and.b32  	%r62, %r6, 2147483616;
$L__BB0_13:
	and.b32  	%r51, %r6, 16;
	setp.eq.s32 	%p16, %r51, 0;
	@%p16 bra 	$L__BB0_19;
	setp.ge.s32 	%p17, %r2, %r33;
	add.s32 	%r52, %r62, %r4;
	add.s32 	%r32, %r62, %r1;
	setp.ge.s32 	%p18, %r52, %r35;
	mov.f32 	%f178, 0f00000000;
	or.pred  	%p19, %p17, %p18;
	@%p19 bra 	$L__BB0_16;
	add.s32 	%r53, %r52, %r7;
	mul.wide.s32 	%rd12, %r53, 4;
	add.s64 	%rd13, %rd2, %rd12;
	ld.global.f32 	%f178, [%rd13];
$L__BB0_16:
	setp.ge.s32 	%p20, %r5, %r34;
	st.shared.f32 	[%r9], %f178;
	setp.ge.s32 	%p21, %r32, %r35;
	mov.f32 	%f179, 0f00000000;
	or.pred  	%p22, %p20, %p21;
	@%p22 bra 	$L__BB0_18;
	mad.lo.s32 	%r54, %r32, %r34, %r5;
	mul.wide.s32 	%rd14, %r54, 4;
	add.s64 	%rd15, %rd1, %rd14;
	ld.global.f32 	%f179, [%rd15];
$L__BB0_18:
	st.shared.f32 	[%r10], %f179;
	bar.sync 	0;
	ld.shared.f32 	%f124, [%r8];
	ld.shared.f32 	%f125, [%r11];
	fma.rn.f32 	%f126, %f124, %f125, %f180;
	ld.shared.f32 	%f127, [%r8+4];
	ld.shared.f32 	%f128, [%r11+64];
	fma.rn.f32 	%f129, %f127, %f128, %f126;
	ld.shared.f32 	%f130, [%r8+8];
	ld.shared.f32 	%f131, [%r11+128];
	fma.rn.f32 	%f132, %f130, %f131, %f129;
	ld.shared.f32 	%f133, [%r8+12];
	ld.shared.f32 	%f134, [%r11+192];
	fma.rn.f32 	%f135, %f133, %f134, %f132;
	ld.shared.f32 	%f136, [%r8+16];
	ld.shared.f32 	%f137, [%r11+256];
	fma.rn.f32 	%f138, %f136, %f137, %f135;
	ld.shared.f32 	%f139, [%r8+20];
	ld.shared.f32 	%f140, [%r11+320];
	fma.rn.f32 	%f141, %f139, %f140, %f138;
	ld.shared.f32 	%f142, [%r8+24];
	ld.shared.f32 	%f143, [%r11+384];
	fma.rn.f32 	%f144, %f142, %f143, %f141;
	ld.shared.f32 	%f145, [%r8+28];
	ld.shared.f32 	%f146, [%r11+448];
	fma.rn.f32 	%f147, %f145, %f146, %f144;
	ld.shared.f32 	%f148, [%r8+32];
	ld.shared.f32 	%f149, [%r11+512];
	fma.rn.f32 	%f150, %f148, %f149, %f147;
	ld.shared.f32 	%f151, [%r8+36];
	ld.shared.f32 	%f152, [%r11+576];
	fma.rn.f32 	%f153, %f151, %f152, %f150;
	ld.shared.f32 	%f154, [%r8+40];
	ld.shared.f32 	%f155, [%r11+640];
	fma.rn.f32 	%f156, %f154, %f155, %f153;
	ld.shared.f32 	%f157, [%r8+44];
	ld.shared.f32 	%f158, [%r11+704];
	fma.rn.f32 	%f159, %f157, %f158, %f156;
	ld.shared.f32 	%f160, [%r8+48];
	ld.shared.f32 	%f161, [%r11+768];
	fma.rn.f32 	%f162, %f160, %f161, %f159;
	ld.shared.f32 	%f163, [%r8+52];
	ld.shared.f32 	%f164, [%r11+832];
	fma.rn.f32 	%f165, %f163, %f164, %f162;
	ld.shared.f32 	%f166, [%r8+56];
	ld.shared.f32 	%f167, [%r11+896];
	fma.rn.f32 	%f168, %f166, %f167, %f165;
	ld.shared.f32 	%f169, [%r8+60];
	ld.shared.f32 	%f170, [%r11+960];
	fma.rn.f32 	%f180, %f169, %f170, %f168;
	bar.sync 	0;
$L__BB0_19:
	setp.ge.s32 	%p23, %r2, %r33;
	setp.ge.s32 	%p24, %r5, %r34;
	or.pred  	%p25, %p23, %p24;
	@%p25 bra 	$L__BB0_21;
	ld.param.u64 	%rd19, [_Z11matmul_fp32PKfS0_Pfiii_param_2];
	mad.lo.s32 	%r55, %r34, %r2, %r5;
	cvta.to.global.u64 	%rd16, %rd19;
	mul.wide.s32 	%rd17, %r55, 4;
	add.s64 	%rd18, %rd16, %rd17;
	st.global.f32 	[%rd18], %f180;
$L__BB0_21:
	ret;

}
	// .globl	_Z11matmul_int8PKaS0_PfPK11QuantParamsS4_iii
.visible .entry _Z11matmul_int8PKaS0_PfPK11QuantParamsS4_iii(
	.param .u64 .ptr .align 1 _Z11matmul_int8PKaS0_PfPK11QuantParamsS4_iii_param_0,
	.param .u64 .ptr .align 1 _Z11matmul_int8PKaS0_PfPK11QuantParamsS4_iii_param_1,
	.param .u64 .ptr .align 1 _Z11matmul_int8PKaS0_PfPK11QuantParamsS4_iii_param_2,
	.param .u64 .ptr .align 1 _Z11matmul_int8PKaS0_PfPK11QuantParamsS4_iii_param_3,
	.param .u64 .ptr .align 1 _Z11matmul_int8PKaS0_PfPK11QuantParamsS4_iii_param_4,
	.param .u32 _Z11matmul_int8PKaS0_PfPK11QuantParamsS4_iii_param_5,
	.param .u32 _Z11matmul_int8PKaS0_PfPK11QuantParamsS4_iii_param_6,
	.param .u32 _Z11matmul_int8PKaS0_PfPK11QuantParamsS4_iii_param_7
)
{
	.reg .pred 	%p<20>;
	.reg .b16 	%rs<9>;
	.reg .b32 	%r<111>;
	.reg .b32 	%f<11>;
	.reg .b64 	%rd<26>;
	// demoted variable
	.shared .align 1 .b8 _ZZ11matmul_int8PKaS0_PfPK11QuantParamsS4_iiiE5tileA[256];
	// demoted variable
	.shared .align 1 .b8 _ZZ11matmul_int8PKaS0_PfPK11QuantParamsS4_iiiE5tileB[256];
	// demoted variable
	.shared .align 4 .b8 _ZZ11matmul_int8PKaS0_PfPK11QuantParamsS4_iiiE7scalesA[64];
	// demoted variable
	.shared .align 4 .b8 _ZZ11matmul_int8PKaS0_PfPK11QuantParamsS4_iiiE7scalesB[64];
	ld.param.u32 	%r28, [_Z11matmul_int8PKaS0_PfPK11QuantParamsS4_iii_param_5];
	ld.param.u32 	%r29, [_Z11matmul_int8PKaS0_PfPK11QuantParamsS4_iii_param_6];
	ld.param.u32 	%r30, [_Z11matmul_int8PKaS0_PfPK11QuantParamsS4_iii_param_7];
	mov.u32 	%r31, %ctaid.y;
	shl.b32 	%r32, %r31, 4;
	mov.u32 	%r107, %tid.y;
	add.s32 	%r2, %r32, %r107;
	mov.u32 	%r33, %ctaid.x;
	shl.b32 	%r3, %r33, 4;
	mov.u32 	%r105, %tid.x;
	add.s32 	%r5, %r3, %r105;
	setp.lt.s32 	%p3, %r30, 1;
	shl.b32 	%r34, %r107, 2;
	mov.u32 	%r35, _ZZ11matmul_int8PKaS0_PfPK11QuantParamsS4_iiiE7scalesA;
	add.s32 	%r6, %r35, %r34;
	shl.b32 	%r36, %r105, 2;
	mov.u32 	%r37, _ZZ11matmul_int8PKaS0_PfPK11QuantParamsS4_iiiE7scalesB;
	add.s32 	%r7, %r37, %r36;
	mov.f32 	%f10, 0f00000000;
	@%p3 bra 	$L__BB1_12;
	ld.param.u64 	%rd25, [_Z11matmul_int8PKaS0_PfPK11QuantParamsS4_iii_param_4];
	ld.param.u64 	%rd24, [_Z11matmul_int8PKaS0_PfPK11QuantParamsS4_iii_param_3];
	add.s32 	%r39, %r30, 15;
	shr.u32 	%r40, %r39, 4;
	cvta.to.global.u64 	%rd9, %rd24;
	cvta.to.global.u64 	%rd10, %rd25;
	setp.lt.s32 	%p4, %r2, %r28;
	shl.b32 	%r41, %r107, 4;
	mov.u32 	%r42, _ZZ11matmul_int8PKaS0_PfPK11QuantParamsS4_iiiE5tileA;
	add.s32 	%r8, %r42, %r41;
	add.s32 	%r9, %r8, %r105;
	setp.lt.s32 	%p5, %r5, %r29;
	mov.u32 	%r43, _ZZ11matmul_int8PKaS0_PfPK11QuantParamsS4_iiiE5tileB;
	add.s32 	%r11, %r43, %r105;
	add.s32 	%r10, %r11, %r41;
	setp.eq.s32 	%p6, %r105, 0;
	and.pred  	%p1, %p6, %p4;
	mul.wide.u32 	%rd11, %r2, 8;
	add.s64 	%rd1, %rd9, %rd11;
	setp.eq.s32 	%p7, %r107, 0;
	and.pred  	%p2, %p7, %p5;
	mul.wide.s32 	%rd12, %r5, 8;
	add.s64 	%rd2, %rd10, %rd12;
	neg.s32 	%r109, %r40;
	mad.lo.s32 	%r44, %r107, %r29, %r105;
	add.s32 	%r108, %r44, %r3;
	shl.b32 	%r14, %r29, 4;
	mad.lo.s32 	%r106, %r30, %r2, %r105;
	mov.b32 	%r110, 0;
	not.pred 	%p14, %p1;
	not.pred 	%p15, %p2;
$L__BB1_2:
	ld.param.u64 	%rd21, [_Z11matmul_int8PKaS0_PfPK11QuantParamsS4_iii_param_0];
	setp.ge.s32 	%p8, %r2, %r28;
	cvt.s64.s32 	%rd13, %r106;
	cvta.to.global.u64 	%rd14, %rd21;
	add.s64 	%rd3, %rd14, %rd13;
	setp.ge.s32 	%p9, %r105, %r30;
	mov.b16 	%rs7, 0;
	or.pred  	%p10, %p8, %p9;
	@%p10 bra 	$L__BB1_4;
	ld.global.u8 	%rs7, [%rd3];
$L__BB1_4:
	setp.ge.s32 	%p11, %r5, %r29;
	st.shared.u8 	[%r9], %rs7;
	setp.ge.s32 	%p12, %r107, %r30;
	mov.b16 	%rs8, 0;
	or.pred  	%p13, %p11, %p12;
	@%p13 bra 	$L__BB1_6;
	ld.param.u64 	%rd22, [_Z11matmul_int8PKaS0_PfPK11QuantParamsS4_iii_param_1];
	cvt.s64.s32 	%rd15, %r108;
	cvta.to.global.u64 	%rd16, %rd22;
	add.s64 	%rd17, %rd16, %rd15;
	ld.global.u8 	%rs8, [%rd17];
$L__BB1_6:
	st.shared.u8 	[%r10], %rs8;
	@%p14 bra 	$L__BB1_8;
	ld.global.f32 	%f4, [%rd1];
	st.shared.f32 	[%r6], %f4;
$L__BB1_8:
	@%p15 bra 	$L__BB1_10;
	ld.global.f32 	%f5, [%rd2];
	st.shared.f32 	[%r7], %f5;
$L__BB1_10:
	bar.sync 	0;
	ld.shared.u8 	%r45, [%r11+48];
	ld.shared.u8 	%r46, [%r11+32];
	prmt.b32 	%r47, %r46, %r45, 0x3340U;
	ld.shared.u8 	%r48, [%r11+16];
	ld.shared.u8 	%r49, [%r11];
	prmt.b32 	%r50, %r49, %r48, 0x3340U;
	prmt.b32 	%r51, %r50, %r47, 0x5410U;
	ld.shared.u8 	%r52, [%r8+3];
	ld.shared.u8 	%r53, [%r8+2];
	prmt.b32 	%r54, %r53, %r52, 0x3340U;
	ld.shared.u8 	%r55, [%r8+1];
	ld.shared.u8 	%r56, [%r8];
	prmt.b32 	%r57, %r56, %r55, 0x3340U;
	prmt.b32 	%r58, %r57, %r54, 0x5410U;
	dp4a.s32.s32 	%r59, %r51, %r58, %r110;
	ld.shared.u8 	%r60, [%r11+112];
	ld.shared.u8 	%r61, [%r11+96];
	prmt.b32 	%r62, %r61, %r60, 0x3340U;
	ld.shared.u8 	%r63, [%r11+80];
	ld.shared.u8 	%r64, [%r11+64];
	prmt.b32 	%r65, %r64, %r63, 0x3340U;
	prmt.b32 	%r66, %r65, %r62, 0x5410U;
	ld.shared.u8 	%r67, [%r8+7];
	ld.shared.u8 	%r68, [%r8+6];
	prmt.b32 	%r69, %r68, %r67, 0x3340U;
	ld.shared.u8 	%r70, [%r8+5];
	ld.shared.u8 	%r71, [%r8+4];
	prmt.b32 	%r72, %r71, %r70, 0x3340U;
	prmt.b32 	%r73, %r72, %r69, 0x5410U;
	dp4a.s32.s32 	%r74, %r66, %r73, %r59;
	ld.shared.u8 	%r75, [%r11+176];
	ld.shared.u8 	%r76, [%r11+160];
	prmt.b32 	%r77, %r76, %r75, 0x3340U;
	ld.shared.u8 	%r78, [%r11+144];
	ld.shared.u8 	%r79, [%r11+128];
	prmt.b32 	%r80, %r79, %r78, 0x3340U;
	prmt.b32 	%r81, %r80, %r77, 0x5410U;
	ld.shared.u8 	%r82, [%r8+11];
	ld.shared.u8 	%r83, [%r8+10];
	prmt.b32 	%r84, %r83, %r82, 0x3340U;
	ld.shared.u8 	%r85, [%r8+9];
	ld.shared.u8 	%r86, [%r8+8];
	prmt.b32 	%r87, %r86, %r85, 0x3340U;
	prmt.b32 	%r88, %r87, %r84, 0x5410U;
	dp4a.s32.s32 	%r89, %r81, %r88, %r74;
	ld.shared.u8 	%r90, [%r11+240];
	ld.shared.u8 	%r91, [%r11+224];
	prmt.b32 	%r92, %r91, %r90, 0x3340U;
	ld.shared.u8 	%r93, [%r11+208];
	ld.shared.u8 	%r94, [%r11+192];
	prmt.b32 	%r95, %r94, %r93, 0x3340U;
	prmt.b32 	%r96, %r95, %r92, 0x5410U;
	ld.shared.u8 	%r97, [%r8+15];
	ld.shared.u8 	%r98, [%r8+14];
	prmt.b32 	%r99, %r98, %r97, 0x3340U;
	ld.shared.u8 	%r100, [%r8+13];
	ld.shared.u8 	%r101, [%r8+12];
	prmt.b32 	%r102, %r101, %r100, 0x3340U;
	prmt.b32 	%r103, %r102, %r99, 0x5410U;
	dp4a.s32.s32 	%r110, %r96, %r103, %r89;
	bar.sync 	0;
	add.s32 	%r109, %r109, 1;
	setp.ne.s32 	%p16, %r109, 0;
	add.s32 	%r108, %r108, %r14;
	add.s32 	%r107, %r107, 16;
	add.s32 	%r106, %r106, 16;
	add.s32 	%r105, %r105, 16;
	@%p16 bra 	$L__BB1_2;
	cvt.rn.f32.s32 	%f10, %r110;
$L__BB1_12:
	setp.ge.s32 	%p17, %r2, %r28;
	setp.ge.s32 	%p18, %r5, %r29;
	or.pred  	%p19, %p17, %p18;
	@%p19 bra 	$L__BB1_14;
	ld.param.u64 	%rd23, [_Z11matmul_int8PKaS0_PfPK11QuantParamsS4_iii_param_2];
	ld.shared.f32 	%f6, [%r6];
	ld.shared.f32 	%f7, [%r7];
	mul.f32 	%f8, %f10, %f6;
	mul.f32 	%f9, %f8, %f7;
	mad.lo.s32 	%r104, %r29, %r2, %r5;
	cvta.to.global.u64 	%rd18, %rd23;
	mul.wide.s32 	%rd19, %r104, 4;
	add.s64 	%rd20, %rd18, %rd19;
	st.global.f32 	[%rd20], %f9;
$L__BB1_14:
	ret;

}
	// .globl	_Z13matmul_hybridPKfPKaPfPK11QuantParamsiii
.visible .entry _Z13matmul_hybridPKfPKaPfPK11QuantParamsiii(
	.param .u64 .ptr .align 1 _Z13matmul_hybridPKfPKaPfPK11QuantParamsiii_param_0,
	.param .u64 .ptr .align 1 _Z13matmul_hybridPKfPKaPfPK11QuantParamsiii_param_1,
	.param .u64 .ptr .align 1 _Z13matmul_hybridPKfPKaPfPK11QuantParamsiii_param_2,
	.param .u64 .ptr .align 1 _Z13matmul_hybridPKfPKaPfPK11QuantParamsiii_param_3,
	.param .u32 _Z13matmul_hybridPKfPKaPfPK11QuantParamsiii_param_4,
	.param .u32 _Z13matmul_hybridPKfPKaPfPK11QuantParamsiii_param_5,
	.param .u32 _Z13matmul_hybridPKfPKaPfPK11QuantParamsiii_param_6
)
{
	.reg .pred 	%p<16>;
	.reg .b16 	%rs<21>;
	.reg .b32 	%r<46>;
	.reg .b32 	%f<77>;
	.reg .b64 	%rd<17>;
	// demoted variable
	.shared .align 4 .b8 _ZZ13matmul_hybridPKfPKaPfPK11QuantParamsiiiE5tileA[1024];
	// demoted variable
	.shared .align 1 .b8 _ZZ13matmul_hybridPKfPKaPfPK11QuantParamsiiiE5tileB[256];
	// demoted variable
	.shared .align 4 .b8 _ZZ13matmul_hybridPKfPKaPfPK11QuantParamsiiiE7scalesB[64];
	ld.param.u64 	%rd5, [_Z13matmul_hybridPKfPKaPfPK11QuantParamsiii_param_0];
	ld.param.u64 	%rd6, [_Z13matmul_hybridPKfPKaPfPK11QuantParamsiii_param_1];
	ld.param.u64 	%rd7, [_Z13matmul_hybridPKfPKaPfPK11QuantParamsiii_param_2];
	ld.param.u64 	%rd8, [_Z13matmul_hybridPKfPKaPfPK11QuantParamsiii_param_3];
	ld.param.u32 	%r25, [_Z13matmul_hybridPKfPKaPfPK11QuantParamsiii_param_4];
	ld.param.u32 	%r26, [_Z13matmul_hybridPKfPKaPfPK11QuantParamsiii_param_5];
	ld.param.u32 	%r27, [_Z13matmul_hybridPKfPKaPfPK11QuantParamsiii_param_6];
	mov.u32 	%r28, %ctaid.y;
	shl.b32 	%r29, %r28, 4;
	mov.u32 	%r43, %tid.y;
	add.s32 	%r2, %r29, %r43;
	mov.u32 	%r30, %ctaid.x;
	shl.b32 	%r3, %r30, 4;
	mov.u32 	%r41, %tid.x;
	add.s32 	%r5, %r3, %r41;
	setp.lt.s32 	%p2, %r27, 1;
	mov.f32 	%f76, 0f00000000;
	@%p2 bra 	$L__BB2_9;
	add.s32 	%r31, %r27, 15;
	shr.u32 	%r32, %r31, 4;
	cvta.to.global.u64 	%rd9, %rd8;
	shl.b32 	%r33, %r43, 6;
	mov.u32 	%r34, _ZZ13matmul_hybridPKfPKaPfPK11QuantParamsiiiE5tileA;
	add.s32 	%r6, %r34, %r33;
	shl.b32 	%r35, %r41, 2;
	add.s32 	%r7, %r6, %r35;
	setp.lt.s32 	%p3, %r5, %r26;
	shl.b32 	%r36, %r43, 4;
	mov.u32 	%r37, _ZZ13matmul_hybridPKfPKaPfPK11QuantParamsiiiE5tileB;
	add.s32 	%r10, %r37, %r41;
	add.s32 	%r8, %r10, %r36;
	setp.eq.s32 	%p4, %r43, 0;
	and.pred  	%p1, %p4, %p3;
	mul.wide.s32 	%rd10, %r5, 8;
	add.s64 	%rd1, %rd9, %rd10;
	mov.u32 	%r38, _ZZ13matmul_hybridPKfPKaPfPK11QuantParamsiiiE7scalesB;
	add.s32 	%r9, %r38, %r35;
	neg.s32 	%r45, %r32;
	mad.lo.s32 	%r39, %r43, %r26, %r41;
	add.s32 	%r44, %r39, %r3;
	shl.b32 	%r13, %r26, 4;
	mad.lo.s32 	%r42, %r27, %r2, %r41;
	cvta.to.global.u64 	%rd2, %rd5;
	cvta.to.global.u64 	%rd3, %rd6;
	mov.f32 	%f76, 0f00000000;
	not.pred 	%p11, %p1;
$L__BB2_2:
	setp.ge.s32 	%p5, %r2, %r25;
	mul.wide.s32 	%rd11, %r42, 4;
	add.s64 	%rd4, %rd2, %rd11;
	setp.ge.s32 	%p6, %r41, %r27;
	mov.f32 	%f75, 0f00000000;
	or.pred  	%p7, %p5, %p6;
	@%p7 bra 	$L__BB2_4;
	ld.global.f32 	%f75, [%rd4];
$L__BB2_4:
	setp.ge.s32 	%p8, %r5, %r26;
	st.shared.f32 	[%r7], %f75;
	setp.ge.s32 	%p9, %r43, %r27;
	mov.b16 	%rs20, 0;
	or.pred  	%p10, %p8, %p9;
	@%p10 bra 	$L__BB2_6;
	cvt.s64.s32 	%rd12, %r44;
	add.s64 	%rd13, %rd3, %rd12;
	ld.global.u8 	%rs20, [%rd13];
$L__BB2_6:
	st.shared.u8 	[%r8], %rs20;
	@%p11 bra 	$L__BB2_8;
	ld.global.f32 	%f9, [%rd1];
	st.shared.f32 	[%r9], %f9;
$L__BB2_8:
	bar.sync 	0;
	ld.shared.f32 	%f10, [%r9];
	ld.shared.f32 	%f11, [%r6];
	ld.shared.s8 	%rs4, [%r10];
	cvt.rn.f32.s16 	%f12, %rs4;
	mul.f32 	%f13, %f10, %f12;
	fma.rn.f32 	%f14, %f11, %f13, %f76;
	ld.shared.f32 	%f15, [%r6+4];
	ld.shared.s8 	%rs5, [%r10+16];
	cvt.rn.f32.s16 	%f16, %rs5;
	mul.f32 	%f17, %f10, %f16;
	fma.rn.f32 	%f18, %f15, %f17, %f14;
	ld.shared.f32 	%f19, [%r6+8];
	ld.shared.s8 	%rs6, [%r10+32];
	cvt.rn.f32.s16 	%f20, %rs6;
	mul.f32 	%f21, %f10, %f20;
	fma.rn.f32 	%f22, %f19, %f21, %f18;
	ld.shared.f32 	%f23, [%r6+12];
	ld.shared.s8 	%rs7, [%r10+48];
	cvt.rn.f32.s16 	%f24, %rs7;
	mul.f32 	%f25, %f10, %f24;
	fma.rn.f32 	%f26, %f23, %f25, %f22;
	ld.shared.f32 	%f27, [%r6+16];
	ld.shared.s8 	%rs8, [%r10+64];
	cvt.rn.f32.s16 	%f28, %rs8;
	mul.f32 	%f29, %f10, %f28;
	fma.rn.f32 	%f30, %f27, %f29, %f26;
	ld.shared.f32 	%f31, [%r6+20];
	ld.shared.s8 	%rs9, [%r10+80];
	cvt.rn.f32.s16 	%f32, %rs9;
	mul.f32 	%f33, %f10, %f32;
	fma.rn.f32 	%f34, %f31, %f33, %f30;
	ld.shared.f32 	%f35, [%r6+24];
	ld.shared.s8 	%rs10, [%r10+96];
	cvt.rn.f32.s16 	%f36, %rs10;
	mul.f32 	%f37, %f10, %f36;
	fma.rn.f32 	%f38, %f35, %f37, %f34;
	ld.shared.f32 	%f39, [%r6+28];
	ld.shared.s8 	%rs11, [%r10+112];
	cvt.rn.f32.s16 	%f40, %rs11;
	mul.f32 	%f41, %f10, %f40;
	fma.rn.f32 	%f42, %f39, %f41, %f38;
	ld.shared.f32 	%f43, [%r6+32];
	ld.shared.s8 	%rs12, [%r10+128];
	cvt.rn.f32.s16 	%f44, %rs12;
	mul.f32 	%f45, %f10, %f44;
	fma.rn.f32 	%f46, %f43, %f45, %f42;
	ld.shared.f32 	%f47, [%r6+36];
	ld.shared.s8 	%rs13, [%r10+144];
	cvt.rn.f32.s16 	%f48, %rs13;
	mul.f32 	%f49, %f10, %f48;
	fma.rn.f32 	%f50, %f47, %f49, %f46;
	ld.shared.f32 	%f51, [%r6+40];
	ld.shared.s8 	%rs14, [%r10+160];
	cvt.rn.f32.s16 	%f52, %rs14;
	mul.f32 	%f53, %f10, %f52;
	fma.rn.f32 	%f54, %f51, %f53, %f50;
	ld.shared.f32 	%f55, [%r6+44];
	ld.shared.s8 	%rs15, [%r10+176];
	cvt.rn.f32.s16 	%f56, %rs15;
	mul.f32 	%f57, %f10, %f56;
	fma.rn.f32 	%f58, %f55, %f57, %f54;
	ld.shared.f32 	%f59, [%r6+48];
	ld.shared.s8 	%rs16, [%r10+192];
	cvt.rn.f32.s16 	%f60, %rs16;
	mul.f32 	%f61, %f10, %f60;
	fma.rn.f32 	%f62, %f59, %f61, %f58;
	ld.shared.f32 	%f63, [%r6+52];
	ld.shared.s8 	%rs17, [%r10+208];
	cvt.rn.f32.s16 	%f64, %rs17;
	mul.f32 	%f65, %f10, %f64;
	fma.rn.f32 	%f66, %f63, %f65, %f62;
	ld.shared.f32 	%f67, [%r6+56];
	ld.shared.s8 	%rs18, [%r10+224];
	cvt.rn.f32.s16 	%f68, %rs18;
	mul.f32 	%f69, %f10, %f68;
	fma.rn.f32 	%f70, %f67, %f69, %f66;
	ld.shared.f32 	%f71, [%r6+60];
	ld.shared.s8 	%rs19, [%r10+240];
	cvt.rn.f32.s16 	%f72, %rs19;
	mul.f32 	%f73, %f10, %f72;
	fma.rn.f32 	%f76, %f71, %f73, %f70;
	bar.sync 	0;
	add.s32 	%r45, %r45, 1;
	setp.ne.s32 	%p12, %r45, 0;
	add.s32 	%r44, %r44, %r13;
	add.s32 	%r43, %r43, 16;
	add.s32 	%r42, %r42, 16;
	add.s32 	%r41, %r41, 16;
	@%p12 bra 	$L__BB2_2;
$L__BB2_9:
	setp.ge.s32 	%p13, %r2, %r25;
	setp.ge.s32 	%p14, %r5, %r26;
	or.pred  	%p15, %p13, %p14;
	@%p15 bra 	$L__BB2_11;
	mad.lo.s32 	%r40, %r26, %r2, %r5;
	cvta.to.global.u64 	%rd14, %rd7;
	mul.wide.s32 	%rd15, %r40, 4;
	add.s64 	%rd16, %rd14, %rd15;
	st.global.f32 	[%rd16], %f76;
$L__BB2_11:
	ret;

}


// ===== COMPILED SASS (sm_100) =====

	.target	sm_100

	.elftype	@"ET_EXEC"


//--------------------- .note.nv.tkinfo           --------------------------
	.section	.note.nv.tkinfo,"",@"SHT_NOTE"
	.sectionflags	@"SHF_NOTE_NV_TKINFO"
	.tkinfo
        /*0018*/ 	.word	0x00000002
        /*0030*/ 	.string	""
        /*0030*/ 	.string	"ptxas"
        /*0030*/ 	.string	"Cuda compilation tools, release 13.0, V13.0.88"
        /*0030*/ 	.string	"Build cuda_13.0.r13.0/compiler.36424714_0"
        /*0030*/ 	.string	"-arch sm_100 -m 64 "



//--------------------- .note.nv.cuinfo           --------------------------
	.section	.note.nv.cuinfo,"",@"SHT_NOTE"
	.sectionflags	@"SHF_NOTE_NV_CUINFO"
        /*0018*/ 	.short	0x0002
        /*001a*/ 	.short	0x0064
        /*001c*/ 	.short	0x0082
	.zero		2


//--------------------- .nv.info                  --------------------------
	.section	.nv.info,"",@"SHT_CUDA_INFO"
	.align	4


	//----- nvinfo : EIATTR_REGCOUNT
	.align		4
        /*0000*/ 	.byte	0x04, 0x2f
        /*0002*/ 	.short	(.L_1 - .L_0)
	.align		4
.L_0:
        /*0004*/ 	.word	index@(_Z11matmul_fp32PKfS0_Pfiii)
        /*0008*/ 	.word	0x00000020


	//----- nvinfo : EIATTR_FRAME_SIZE
	.align		4
.L_1:
        /*000c*/ 	.byte	0x04, 0x11
        /*000e*/ 	.short	(.L_3 - .L_2)
	.align		4
.L_2:
        /*0010*/ 	.word	index@(_Z11matmul_fp32PKfS0_Pfiii)
        /*0014*/ 	.word	0x00000000


	//----- nvinfo : EIATTR_REGCOUNT
	.align		4
.L_3:
        /*0018*/ 	.byte	0x04, 0x2f
        /*001a*/ 	.short	(.L_5 - .L_4)
	.align		4
.L_4:
        /*001c*/ 	.word	index@(_Z11matmul_int8PKaS0_PfPK11QuantParamsS4_iii)
        /*0020*/ 	.word	0x00000020


	//----- nvinfo : EIATTR_FRAME_SIZE
	.align		4
.L_5:
        /*0024*/ 	.byte	0x04, 0x11
        /*0026*/ 	.short	(.L_7 - .L_6)
	.align		4
.L_6:
        /*0028*/ 	.word	index@(_Z11matmul_int8PKaS0_PfPK11QuantParamsS4_iii)
        /*002c*/ 	.word	0x00000000


	//----- nvinfo : EIATTR_REGCOUNT
	.align		4
.L_7:
        /*0030*/ 	.byte	0x04, 0x2f
        /*0032*/ 	.short	(.L_9 - .L_8)
	.align		4
.L_8:
        /*0034*/ 	.word	index@(_Z13matmul_hybridPKfPKaPfPK11QuantParamsiii)
        /*0038*/ 	.word	0x00000020


	//----- nvinfo : EIATTR_FRAME_SIZE
	.align		4
.L_9:
        /*003c*/ 	.byte	0x04, 0x11
        /*003e*/ 	.short	(.L_11 - .L_10)
	.align		4
.L_10:
        /*0040*/ 	.word	index@(_Z13matmul_hybridPKfPKaPfPK11QuantParamsiii)
        /*0044*/ 	.word	0x00000000


	//----- nvinfo : EIATTR_MIN_STACK_SIZE
	.align		4
.L_11:
        /*0048*/ 	.byte	0x04, 0x12
        /*004a*/ 	.short	(.L_13 - .L_12)
	.align		4
.L_12:
        /*004c*/ 	.word	index@(_Z13matmul_hybridPKfPKaPfPK11QuantParamsiii)
        /*0050*/ 	.word	0x00000000


	//----- nvinfo : EIATTR_MIN_STACK_SIZE
	.align		4
.L_13:
        /*0054*/ 	.byte	0x04, 0x12
        /*0056*/ 	.short	(.L_15 - .L_14)
	.align		4
.L_14:
        /*0058*/ 	.word	index@(_Z11matmul_int8PKaS0_PfPK11QuantParamsS4_iii)
        /*005c*/ 	.word	0x00000000


	//----- nvinfo : EIATTR_MIN_STACK_SIZE
	.align		4
.L_15:
        /*0060*/ 	.byte	0x04, 0x12
        /*0062*/ 	.short	(.L_17 - .L_16)
	.align		4
.L_16:
        /*0064*/ 	.word	index@(_Z11matmul_fp32PKfS0_Pfiii)
        /*0068*/ 	.word	0x00000000
.L_17:


//--------------------- .nv.compat                --------------------------
	.section	.nv.compat,"",@"SHT_CUDA_COMPAT_INFO"
	.align	4
        /*0000*/ 	.byte	0x02, 0x09, 0x00, 0x00, 0x02, 0x02, 0x01, 0x00, 0x02, 0x05, 0x05, 0x00, 0x03, 0x07, 0x01, 0x01
        /*0010*/ 	.byte	0x02, 0x03, 0x00, 0x00, 0x02, 0x06, 0x01, 0x00, 0x04, 0x0b, 0x08, 0x00, 0x09, 0x00, 0x00, 0x00
        /*0020*/ 	.byte	0x00, 0x00, 0x00, 0x00


//--------------------- .nv.info._Z13matmul_hybridPKfPKaPfPK11QuantParamsiii --------------------------
	.section	.nv.info._Z13matmul_hybridPKfPKaPfPK11QuantParamsiii,"",@"SHT_CUDA_INFO"
	.sectionflags	@""
	.align	4


	//----- nvinfo : EIATTR_CUDA_API_VERSION
	.align		4
        /*0000*/ 	.byte	0x04, 0x37
        /*0002*/ 	.short	(.L_19 - .L_18)
.L_18:
        /*0004*/ 	.word	0x00000082


	//----- nvinfo : EIATTR_KPARAM_INFO
	.align		4
.L_19:
        /*0008*/ 	.byte	0x04, 0x17
        /*000a*/ 	.short	(.L_21 - .L_20)
.L_20:
        /*000c*/ 	.word	0x00000000
        /*0010*/ 	.short	0x0006
        /*0012*/ 	.short	0x0028
        /*0014*/ 	.byte	0x00, 0xf0, 0x11, 0x00


	//----- nvinfo : EIATTR_KPARAM_INFO
	.align		4
.L_21:
        /*0018*/ 	.byte	0x04, 0x17
        /*001a*/ 	.short	(.L_23 - .L_22)
.L_22:
        /*001c*/ 	.word	0x00000000
        /*0020*/ 	.short	0x0005
        /*0022*/ 	.short	0x0024
        /*0024*/ 	.byte	0x00, 0xf0, 0x11, 0x00


	//----- nvinfo : EIATTR_KPARAM_INFO
	.align		4
.L_23:
        /*0028*/ 	.byte	0x04, 0x17
        /*002a*/ 	.short	(.L_25 - .L_24)
.L_24:
        /*002c*/ 	.word	0x00000000
        /*0030*/ 	.short	0x0004
        /*0032*/ 	.short	0x0020
        /*0034*/ 	.byte	0x00, 0xf0, 0x11, 0x00


	//----- nvinfo : EIATTR_KPARAM_INFO
	.align		4
.L_25:
        /*0038*/ 	.byte	0x04, 0x17
        /*003a*/ 	.short	(.L_27 - .L_26)
.L_26:
        /*003c*/ 	.word	0x00000000
        /*0040*/ 	.short	0x0003
        /*0042*/ 	.short	0x0018
        /*0044*/ 	.byte	0x00, 0xf5, 0x21, 0x00


	//----- nvinfo : EIATTR_KPARAM_INFO
	.align		4
.L_27:
        /*0048*/ 	.byte	0x04, 0x17
        /*004a*/ 	.short	(.L_29 - .L_28)
.L_28:
        /*004c*/ 	.word	0x00000000
        /*0050*/ 	.short	0x0002
        /*0052*/ 	.short	0x0010
        /*0054*/ 	.byte	0x00, 0xf5, 0x21, 0x00


	//----- nvinfo : EIATTR_KPARAM_INFO
	.align		4
.L_29:
        /*0058*/ 	.byte	0x04, 0x17
        /*005a*/ 	.short	(.L_31 - .L_30)
.L_30:
        /*005c*/ 	.word	0x00000000
        /*0060*/ 	.short	0x0001
        /*0062*/ 	.short	0x0008
        /*0064*/ 	.byte	0x00, 0xf5, 0x21, 0x00


	//----- nvinfo : EIATTR_KPARAM_INFO
	.align		4
.L_31:
        /*0068*/ 	.byte	0x04, 0x17
        /*006a*/ 	.short	(.L_33 - .L_32)
.L_32:
        /*006c*/ 	.word	0x00000000
        /*0070*/ 	.short	0x0000
        /*0072*/ 	.short	0x0000
        /*0074*/ 	.byte	0x00, 0xf5, 0x21, 0x00


	//----- nvinfo : EIATTR_SPARSE_MMA_MASK
	.align		4
.L_33:
        /*0078*/ 	.byte	0x03, 0x50
        /*007a*/ 	.short	0x0000


	//----- nvinfo : EIATTR_MAXREG_COUNT
	.align		4
        /*007c*/ 	.byte	0x03, 0x1b
        /*007e*/ 	.short	0x00ff


	//----- nvinfo : EIATTR_NUM_BARRIERS
	.align		4
        /*0080*/ 	.byte	0x02, 0x4c
        /*0082*/ 	.byte	0x01
	.zero		1


	//----- nvinfo : EIATTR_MERCURY_ISA_VERSION
	.align		4
        /*0084*/ 	.byte	0x03, 0x5f
        /*0086*/ 	.short	0x0101


	//----- nvinfo : EIATTR_VRC_CTA_INIT_COUNT
	.align		4
        /*0088*/ 	.byte	0x02, 0x4a
	.zero		1
	.zero		1


	//----- nvinfo : EIATTR_EXIT_INSTR_OFFSETS
	.align		4
        /*008c*/ 	.byte	0x04, 0x1c
        /*008e*/ 	.short	(.L_35 - .L_34)


	//   ....[0]....
.L_34:
        /*0090*/ 	.word	0x00000890


	//   ....[1]....
        /*0094*/ 	.word	0x000008e0


	//----- nvinfo : EIATTR_CBANK_PARAM_SIZE
	.align		4
.L_35:
        /*0098*/ 	.byte	0x03, 0x19
        /*009a*/ 	.short	0x002c


	//----- nvinfo : EIATTR_PARAM_CBANK
	.align		4
        /*009c*/ 	.byte	0x04, 0x0a
        /*009e*/ 	.short	(.L_37 - .L_36)
	.align		4
.L_36:
        /*00a0*/ 	.word	index@(.nv.constant0._Z13matmul_hybridPKfPKaPfPK11QuantParamsiii)
        /*00a4*/ 	.short	0x0380
        /*00a6*/ 	.short	0x002c


	//----- nvinfo : EIATTR_SW_WAR
	.align		4
.L_37:
        /*00a8*/ 	.byte	0x04, 0x36
        /*00aa*/ 	.short	(.L_39 - .L_38)
.L_38:
        /*00ac*/ 	.word	0x00000008
.L_39:


//--------------------- .nv.info._Z11matmul_int8PKaS0_PfPK11QuantParamsS4_iii --------------------------
	.section	.nv.info._Z11matmul_int8PKaS0_PfPK11QuantParamsS4_iii,"",@"SHT_CUDA_INFO"
	.sectionflags	@""
	.align	4


	//----- nvinfo : EIATTR_CUDA_API_VERSION
	.align		4
        /*0000*/ 	.byte	0x04, 0x37
        /*0002*/ 	.short	(.L_41 - .L_40)
.L_40:
        /*0004*/ 	.word	0x00000082


	//----- nvinfo : EIATTR_KPARAM_INFO
	.align		4
.L_41:
        /*0008*/ 	.byte	0x04, 0x17
        /*000a*/ 	.short	(.L_43 - .L_42)
.L_42:
        /*000c*/ 	.word	0x00000000
        /*0010*/ 	.short	0x0007
        /*0012*/ 	.short	0x0030
        /*0014*/ 	.byte	0x00, 0xf0, 0x11, 0x00


	//----- nvinfo : EIATTR_KPARAM_INFO
	.align		4
.L_43:
        /*0018*/ 	.byte	0x04, 0x17
        /*001a*/ 	.short	(.L_45 - .L_44)
.L_44:
        /*001c*/ 	.word	0x00000000
        /*0020*/ 	.short	0x0006
        /*0022*/ 	.short	0x002c
        /*0024*/ 	.byte	0x00, 0xf0, 0x11, 0x00


	//----- nvinfo : EIATTR_KPARAM_INFO
	.align		4
.L_45:
        /*0028*/ 	.byte	0x04, 0x17
        /*002a*/ 	.short	(.L_47 - .L_46)
.L_46:
        /*002c*/ 	.word	0x00000000
        /*0030*/ 	.short	0x0005
        /*0032*/ 	.short	0x0028
        /*0034*/ 	.byte	0x00, 0xf0, 0x11, 0x00


	//----- nvinfo : EIATTR_KPARAM_INFO
	.align		4
.L_47:
        /*0038*/ 	.byte	0x04, 0x17
        /*003a*/ 	.short	(.L_49 - .L_48)
.L_48:
        /*003c*/ 	.word	0x00000000
        /*0040*/ 	.short	0x0004
        /*0042*/ 	.short	0x0020
        /*0044*/ 	.byte	0x00, 0xf5, 0x21, 0x00


	//----- nvinfo : EIATTR_KPARAM_INFO
	.align		4
.L_49:
        /*0048*/ 	.byte	0x04, 0x17
        /*004a*/ 	.short	(.L_51 - .L_50)
.L_50:
        /*004c*/ 	.word	0x00000000
        /*0050*/ 	.short	0x0003
        /*0052*/ 	.short	0x0018
        /*0054*/ 	.byte	0x00, 0xf5, 0x21, 0x00


	//----- nvinfo : EIATTR_KPARAM_INFO
	.align		4
.L_51:
        /*0058*/ 	.byte	0x04, 0x17
        /*005a*/ 	.short	(.L_53 - .L_52)
.L_52:
        /*005c*/ 	.word	0x00000000
        /*0060*/ 	.short	0x0002
        /*0062*/ 	.short	0x0010
        /*0064*/ 	.byte	0x00, 0xf5, 0x21, 0x00


	//----- nvinfo : EIATTR_KPARAM_INFO
	.align		4
.L_53:
        /*0068*/ 	.byte	0x04, 0x17
        /*006a*/ 	.short	(.L_55 - .L_54)
.L_54:
        /*006c*/ 	.word	0x00000000
        /*0070*/ 	.short	0x0001
        /*0072*/ 	.short	0x0008
        /*0074*/ 	.byte	0x00, 0xf5, 0x21, 0x00


	//----- nvinfo : EIATTR_KPARAM_INFO
	.align		4
.L_55:
        /*0078*/ 	.byte	0x04, 0x17
        /*007a*/ 	.short	(.L_57 - .L_56)
.L_56:
        /*007c*/ 	.word	0x00000000
        /*0080*/ 	.short	0x0000
        /*0082*/ 	.short	0x0000
        /*0084*/ 	.byte	0x00, 0xf5, 0x21, 0x00


	//----- nvinfo : EIATTR_SPARSE_MMA_MASK
	.align		4
.L_57:
        /*0088*/ 	.byte	0x03, 0x50
        /*008a*/ 	.short	0x0000


	//----- nvinfo : EIATTR_MAXREG_COUNT
	.align		4
        /*008c*/ 	.byte	0x03, 0x1b
        /*008e*/ 	.short	0x00ff


	//----- nvinfo : EIATTR_NUM_BARRIERS
	.align		4
        /*0090*/ 	.byte	0x02, 0x4c
        /*0092*/ 	.byte	0x01
	.zero		1


	//----- nvinfo : EIATTR_MERCURY_ISA_VERSION
	.align		4
        /*0094*/ 	.byte	0x03, 0x5f
        /*0096*/ 	.short	0x0101


	//----- nvinfo : EIATTR_VRC_CTA_INIT_COUNT
	.align		4
        /*0098*/ 	.byte	0x02, 0x4a
	.zero		1
	.zero		1


	//----- nvinfo : EIATTR_EXIT_INSTR_OFFSETS
	.align		4
        /*009c*/ 	.byte	0x04, 0x1c
        /*009e*/ 	.short	(.L_59 - .L_58)


	//   ....[0]....
.L_58:
        /*00a0*/ 	.word	0x000008b0


	//   ....[1]....
        /*00a4*/ 	.word	0x00000940


	//----- nvinfo : EIATTR_CBANK_PARAM_SIZE
	.align		4
.L_59:
        /*00a8*/ 	.byte	0x03, 0x19
        /*00aa*/ 	.short	0x0034


	//----- nvinfo : EIATTR_PARAM_CBANK
	.align		4
        /*00ac*/ 	.byte	0x04, 0x0a
        /*00ae*/ 	.short	(.L_61 - .L_60)
	.align		4
.L_60:
        /*00b0*/ 	.word	index@(.nv.constant0._Z11matmul_int8PKaS0_PfPK11QuantParamsS4_iii)
        /*00b4*/ 	.short	0x0380
        /*00b6*/ 	.short	0x0034


	//----- nvinfo : EIATTR_SW_WAR
	.align		4
.L_61:
        /*00b8*/ 	.byte	0x04, 0x36
        /*00ba*/ 	.short	(.L_63 - .L_62)
.L_62:
        /*00bc*/ 	.word	0x00000008
.L_63:


//--------------------- .nv.info._Z11matmul_fp32PKfS0_Pfiii --------------------------
	.section	.nv.info._Z11matmul_fp32PKfS0_Pfiii,"",@"SHT_CUDA_INFO"
	.sectionflags	@""
	.align	4


	//----- nvinfo : EIATTR_CUDA_API_VERSION
	.align		4
        /*0000*/ 	.byte	0x04, 0x37
        /*0002*/ 	.short	(.L_65 - .L_64)
.L_64:
        /*0004*/ 	.word	0x00000082


	//----- nvinfo : EIATTR_KPARAM_INFO
	.align		4
.L_65:
        /*0008*/ 	.byte	0x04, 0x17
        /*000a*/ 	.short	(.L_67 - .L_66)
.L_66:
        /*000c*/ 	.word	0x00000000
        /*0010*/ 	.short	0x0005
        /*0012*/ 	.short	0x0020
        /*0014*/ 	.byte	0x00, 0xf0, 0x11, 0x00


	//----- nvinfo : EIATTR_KPARAM_INFO
	.align		4
.L_67:
        /*0018*/ 	.byte	0x04, 0x17
        /*001a*/ 	.short	(.L_69 - .L_68)
.L_68:
        /*001c*/ 	.word	0x00000000
        /*0020*/ 	.short	0x0004
        /*0022*/ 	.short	0x001c
        /*0024*/ 	.byte	0x00, 0xf0, 0x11, 0x00


	//----- nvinfo : EIATTR_KPARAM_INFO
	.align		4
.L_69:
        /*0028*/ 	.byte	0x04, 0x17
        /*002a*/ 	.short	(.L_71 - .L_70)
.L_70:
        /*002c*/ 	.word	0x00000000
        /*0030*/ 	.short	0x0003
        /*0032*/ 	.short	0x0018
        /*0034*/ 	.byte	0x00, 0xf0, 0x11, 0x00


	//----- nvinfo : EIATTR_KPARAM_INFO
	.align		4
.L_71:
        /*0038*/ 	.byte	0x04, 0x17
        /*003a*/ 	.short	(.L_73 - .L_72)
.L_72:
        /*003c*/ 	.word	0x00000000
        /*0040*/ 	.short	0x0002
        /*0042*/ 	.short	0x0010
        /*0044*/ 	.byte	0x00, 0xf5, 0x21, 0x00


	//----- nvinfo : EIATTR_KPARAM_INFO
	.align		4
.L_73:
        /*0048*/ 	.byte	0x04, 0x17
        /*004a*/ 	.short	(.L_75 - .L_74)
.L_74:
        /*004c*/ 	.word	0x00000000
        /*0050*/ 	.short	0x0001
        /*0052*/ 	.short	0x0008
        /*0054*/ 	.byte	0x00, 0xf5, 0x21, 0x00


	//----- nvinfo : EIATTR_KPARAM_INFO
	.align		4
.L_75:
        /*0058*/ 	.byte	0x04, 0x17
        /*005a*/ 	.short	(.L_77 - .L_76)
.L_76:
        /*005c*/ 	.word	0x00000000
        /*0060*/ 	.short	0x0000
        /*0062*/ 	.short	0x0000
        /*0064*/ 	.byte	0x00, 0xf5, 0x21, 0x00


	//----- nvinfo : EIATTR_SPARSE_MMA_MASK
	.align		4
.L_77:
        /*0068*/ 	.byte	0x03, 0x50
        /*006a*/ 	.short	0x0000


	//----- nvinfo : EIATTR_MAXREG_COUNT
	.align		4
        /*006c*/ 	.byte	0x03, 0x1b
        /*006e*/ 	.short	0x00ff


	//----- nvinfo : EIATTR_NUM_BARRIERS
	.align		4
        /*0070*/ 	.byte	0x02, 0x4c
        /*0072*/ 	.byte	0x01
	.zero		1


	//----- nvinfo : EIATTR_MERCURY_ISA_VERSION
	.align		4
        /*0074*/ 	.byte	0x03, 0x5f
        /*0076*/ 	.short	0x0101


	//----- nvinfo : EIATTR_VRC_CTA_INIT_COUNT
	.align		4
        /*0078*/ 	.byte	0x02, 0x4a
	.zero		1
	.zero		1


	//----- nvinfo : EIATTR_EXIT_INSTR_OFFSETS
	.align		4
        /*007c*/ 	.byte	0x04, 0x1c
        /*007e*/ 	.short	(.L_79 - .L_78)


	//   ....[0]....
.L_78:
        /*0080*/ 	.word	0x00000d80


	//   ....[1]....
        /*0084*/ 	.word	0x00000dd0


	//----- nvinfo : EIATTR_CBANK_PARAM_SIZE
	.align		4
.L_79:
        /*0088*/ 	.byte	0x03, 0x19
        /*008a*/ 	.short	0x0024


	//----- nvinfo : EIATTR_PARAM_CBANK
	.align		4
        /*008c*/ 	.byte	0x04, 0x0a
        /*008e*/ 	.short	(.L_81 - .L_80)
	.align		4
.L_80:
        /*0090*/ 	.word	index@(.nv.constant0._Z11matmul_fp32PKfS0_Pfiii)
        /*0094*/ 	.short	0x0380
        /*0096*/ 	.short	0x0024


	//----- nvinfo : EIATTR_SW_WAR
	.align		4
.L_81:
        /*0098*/ 	.byte	0x04, 0x36
        /*009a*/ 	.short	(.L_83 - .L_82)
.L_82:
        /*009c*/ 	.word	0x00000008
.L_83:


//--------------------- .nv.callgraph             --------------------------
	.section	.nv.callgraph,"",@"SHT_CUDA_CALLGRAPH"
	.align	4
	.sectionentsize	8
	.align		4
        /*0000*/ 	.word	0x00000000
	.align		4
        /*0004*/ 	.word	0xffffffff
	.align		4
        /*0008*/ 	.word	0x00000000
	.align		4
        /*000c*/ 	.word	0xfffffffe
	.align		4
        /*0010*/ 	.word	0x00000000
	.align		4
        /*0014*/ 	.word	0xfffffffd
	.align		4
        /*0018*/ 	.word	0x00000000
	.align		4
        /*001c*/ 	.word	0xfffffffc


//--------------------- .text._Z13matmul_hybridPKfPKaPfPK11QuantParamsiii --------------------------
	.section	.text._Z13matmul_hybridPKfPKaPfPK11QuantParamsiii,"ax",@progbits
	.align	128
        .global         _Z13matmul_hybridPKfPKaPfPK11QuantParamsiii
        .type           _Z13matmul_hybridPKfPKaPfPK11QuantParamsiii,@function
        .size           _Z13matmul_hybridPKfPKaPfPK11QuantParamsiii,(.L_x_10 - _Z13matmul_hybridPKfPKaPfPK11QuantParamsiii)
        .other          _Z13matmul_hybridPKfPKaPfPK11QuantParamsiii,@"STO_CUDA_ENTRY STV_DEFAULT"
_Z13matmul_hybridPKfPKaPfPK11QuantParamsiii:
.text._Z13matmul_hybridPKfPKaPfPK11QuantParamsiii:
[----:B------:R-:W-:Y:S01]  /*0000*/  LDC R1, c[0x0][0x37c] ;  /* 0x0000df00ff017b82 */ /* 0x000fe20000000800 */
[----:B------:R-:W0:Y:S01]  /*0010*/  S2R R4, SR_CTAID.Y ;  /* 0x0000000000047919 */ /* 0x000e220000002600 */
[----:B------:R-:W1:Y:S01]  /*0020*/  LDCU UR9, c[0x0][0x3a8] ;  /* 0x00007500ff0977ac */ /* 0x000e620008000800 */
[----:B------:R-:W-:Y:S01]  /*0030*/  HFMA2 R25, -RZ, RZ, 0, 0 ;  /* 0x00000000ff197431 */ /* 0x000fe200000001ff */
[----:B------:R-:W0:Y:S01]  /*0040*/  S2R R3, SR_TID.Y ;  /* 0x0000000000037919 */ /* 0x000e220000002200 */
[----:B------:R-:W2:Y:S01]  /*0050*/  LDCU.64 UR10, c[0x0][0x358] ;  /* 0x00006b00ff0a77ac */ /* 0x000ea20008000a00 */
[----:B------:R-:W3:Y:S01]  /*0060*/  S2R R6, SR_CTAID.X ;  /* 0x0000000000067919 */ /* 0x000ee20000002500 */
[----:B------:R-:W3:Y:S01]  /*0070*/  S2R R2, SR_TID.X ;  /* 0x0000000000027919 */ /* 0x000ee20000002100 */
[----:B-1----:R-:W-:Y:S01]  /*0080*/  UISETP.GE.AND UP0, UPT, UR9, 0x1, UPT ;  /* 0x000000010900788c */ /* 0x002fe2000bf06270 */
[----:B0-----:R-:W-:Y:S02]  /*0090*/  LEA R4, R4, R3, 0x4 ;  /* 0x0000000304047211 */ /* 0x001fe400078e20ff */
[----:B---3--:R-:W-:-:S06]  /*00a0*/  LEA R5, R6, R2, 0x4 ;  /* 0x0000000206057211 */ /* 0x008fcc00078e20ff */
[----:B--2---:R-:W-:Y:S05]  /*00b0*/  BRA.U !UP0, `(.L_x_0) ;  /* 0x0000000508e87547 */ /* 0x004fea000b800000 */
[----:B------:R-:W0:Y:S01]  /*00c0*/  S2UR UR7, SR_CgaCtaId ;  /* 0x00000000000779c3 */ /* 0x000e220000008800 */
[----:B------:R-:W1:Y:S01]  /*00d0*/  LDCU UR12, c[0x0][0x3a4] ;  /* 0x00007480ff0c77ac */ /* 0x000e620008000800 */
[----:B------:R-:W-:Y:S01]  /*00e0*/  MOV R25, RZ ;  /* 0x000000ff00197202 */ /* 0x000fe20000000f00 */
[----:B------:R-:W-:Y:S01]  /*00f0*/  UMOV UR5, 0x400 ;  /* 0x0000040000057882 */ /* 0x000fe20000000000 */
[----:B------:R-:W-:-:S04]  /*0100*/  UIADD3 UR4, UPT, UPT, UR9, 0xf, URZ ;  /* 0x0000000f09047890 */ /* 0x000fc8000fffe0ff */
[----:B------:R-:W2:Y:S01]  /*0110*/  LDC.64 R20, c[0x0][0x398] ;  /* 0x0000e600ff147b82 */ /* 0x000ea20000000a00 */
[----:B------:R-:W-:Y:S02]  /*0120*/  UIADD3 UR6, UPT, UPT, UR5, 0x400, URZ ;  /* 0x0000040005067890 */ /* 0x000fe4000fffe0ff */
[----:B------:R-:W-:Y:S01]  /*0130*/  USHF.R.U32.HI UR4, URZ, 0x4, UR4 ;  /* 0x00000004ff047899 */ /* 0x000fe20008011604 */
[----:B------:R-:W3:Y:S04]  /*0140*/  LDCU UR14, c[0x0][0x3a8] ;  /* 0x00007500ff0e77ac */ /* 0x000ee80008000800 */
[----:B------:R-:W4:Y:S01]  /*0150*/  LDC R0, c[0x0][0x3a4] ;  /* 0x0000e900ff007b82 */ /* 0x000f220000000800 */
[----:B------:R-:W2:Y:S01]  /*0160*/  LDCU UR13, c[0x0][0x3a0] ;  /* 0x00007400ff0d77ac */ /* 0x000ea20008000800 */
[----:B-1----:R-:W-:Y:S01]  /*0170*/  IMAD R7, R3, UR12, R2 ;  /* 0x0000000c03077c24 */ /* 0x002fe2000f8e0202 */
[----:B------:R-:W-:Y:S01]  /*0180*/  ISETP.GE.AND P0, PT, R5, UR12, PT ;  /* 0x0000000c05007c0c */ /* 0x000fe2000bf06270 */
[----:B------:R-:W-:-:S04]  /*0190*/  UIADD3 UR4, UPT, UPT, -UR4, URZ, URZ ;  /* 0x000000ff04047290 */ /* 0x000fc8000fffe1ff */
[----:B------:R-:W1:Y:S01]  /*01a0*/  LDC.64 R18, c[0x0][0x380] ;  /* 0x0000e000ff127b82 */ /* 0x000e620000000a00 */
[----:B0-----:R-:W-:Y:S01]  /*01b0*/  ULEA UR8, UR7, UR5, 0x18 ;  /* 0x0000000507087291 */ /* 0x001fe2000f8ec0ff */
[----:B------:R-:W-:Y:S01]  /*01c0*/  LEA R7, R6, R7, 0x4 ;  /* 0x0000000706077211 */ /* 0x000fe200078e20ff */
[----:B------:R-:W-:Y:S01]  /*01d0*/  UIADD3 UR5, UPT, UPT, UR5, 0x500, URZ ;  /* 0x0000050005057890 */ /* 0x000fe2000fffe0ff */
[----:B------:R-:W-:Y:S01]  /*01e0*/  IMAD R6, R4, UR9, R2 ;  /* 0x0000000904067c24 */ /* 0x000fe2000f8e0202 */
[----:B------:R-:W-:Y:S01]  /*01f0*/  ULEA UR6, UR7, UR6, 0x18 ;  /* 0x0000000607067291 */ /* 0x000fe2000f8ec0ff */
[C---:B------:R-:W-:Y:S01]  /*0200*/  ISETP.EQ.AND P0, PT, R3.reuse, RZ, !P0 ;  /* 0x000000ff0300720c */ /* 0x040fe20004702270 */
[----:B------:R-:W-:Y:S01]  /*0210*/  ULEA UR5, UR7, UR5, 0x18 ;  /* 0x0000000507057291 */ /* 0x000fe2000f8ec0ff */
[----:B------:R-:W-:Y:S01]  /*0220*/  LEA R13, R3, UR8, 0x6 ;  /* 0x00000008030d7c11 */ /* 0x000fe2000f8e30ff */
[----:B--2---:R-:W-:Y:S02]  /*0230*/  IMAD.WIDE R20, R5, 0x8, R20 ;  /* 0x0000000805147825 */ /* 0x004fe400078e0214 */
[----:B------:R-:W-:-:S02]  /*0240*/  IADD3 R12, PT, PT, R2, UR6, RZ ;  /* 0x00000006020c7c10 */ /* 0x000fc4000fffe0ff */
[C---:B------:R-:W-:Y:S02]  /*0250*/  LEA R14, R2.reuse, R13, 0x2 ;  /* 0x0000000d020e7211 */ /* 0x040fe400078e10ff */
[----:B------:R-:W-:Y:S02]  /*0260*/  LEA R15, R2, UR5, 0x2 ;  /* 0x00000005020f7c11 */ /* 0x000fe4000f8e10ff */
[----:B---3--:R-:W-:-:S07]  /*0270*/  LEA R16, R3, R12, 0x4 ;  /* 0x0000000c03107211 */ /* 0x008fce00078e20ff */
.L_x_1:
[----:B------:R-:W-:Y:S01]  /*0280*/  ISETP.GE.AND P1, PT, R3, UR14, PT ;  /* 0x0000000e03007c0c */ /* 0x000fe2000bf26270 */
[----:B-1----:R-:W-:Y:S01]  /*0290*/  IMAD.WIDE R10, R6, 0x4, R18 ;  /* 0x00000004060a7825 */ /* 0x002fe200078e0212 */
[----:B------:R-:W-:Y:S01]  /*02a0*/  ISETP.GE.AND P2, PT, R2, UR14, PT ;  /* 0x0000000e02007c0c */ /* 0x000fe2000bf46270 */
[----:B------:R-:W2:Y:S01]  /*02b0*/  @P0 LDG.E R28, desc[UR10][R20.64] ;  /* 0x0000000a141c0981 */ /* 0x000ea2000c1e1900 */
[----:B----4-:R-:W-:Y:S02]  /*02c0*/  ISETP.GE.OR P1, PT, R5, R0, P1 ;  /* 0x000000000500720c */ /* 0x010fe40000f26670 */
[----:B------:R-:W-:Y:S02]  /*02d0*/  ISETP.GE.OR P2, PT, R4, UR13, P2 ;  /* 0x0000000d04007c0c */ /* 0x000fe40009746670 */
[----:B------:R-:W-:Y:S02]  /*02e0*/  MOV R29, RZ ;  /* 0x000000ff001d7202 */ /* 0x000fe40000000f00 */
[----:B------:R-:W-:-:S07]  /*02f0*/  PRMT R24, RZ, 0x7610, R24 ;  /* 0x00007610ff187816 */ /* 0x000fce0000000018 */
[----:B------:R-:W0:Y:S02]  /*0300*/  @!P1 LDC.64 R8, c[0x0][0x388] ;  /* 0x0000e200ff089b82 */ /* 0x000e240000000a00 */
[----:B------:R-:W3:Y:S01]  /*0310*/  @!P2 LDG.E R29, desc[UR10][R10.64] ;  /* 0x0000000a0a1da981 */ /* 0x000ee2000c1e1900 */
[----:B0-----:R-:W-:-:S04]  /*0320*/  @!P1 IADD3 R22, P3, PT, R7, R8, RZ ;  /* 0x0000000807169210 */ /* 0x001fc80007f7e0ff */
[----:B------:R-:W-:-:S05]  /*0330*/  @!P1 LEA.HI.X.SX32 R23, R7, R9, 0x1, P3 ;  /* 0x0000000907179211 */ /* 0x000fca00018f0eff */
[----:B------:R-:W4:Y:S01]  /*0340*/  @!P1 LDG.E.U8 R24, desc[UR10][R22.64] ;  /* 0x0000000a16189981 */ /* 0x000f22000c1e1100 */
[----:B------:R-:W-:-:S03]  /*0350*/  UIADD3 UR4, UPT, UPT, UR4, 0x1, URZ ;  /* 0x0000000104047890 */ /* 0x000fc6000fffe0ff */
[----:B---3--:R-:W-:Y:S04]  /*0360*/  STS [R14], R29 ;  /* 0x0000001d0e007388 */ /* 0x008fe80000000800 */
[----:B----4-:R-:W-:Y:S04]  /*0370*/  STS.U8 [R16], R24 ;  /* 0x0000001810007388 */ /* 0x010fe80000000000 */
[----:B--2---:R-:W-:Y:S01]  /*0380*/  @P0 STS [R15], R28 ;  /* 0x0000001c0f000388 */ /* 0x004fe20000000800 */
[----:B------:R-:W-:Y:S06]  /*0390*/  BAR.SYNC.DEFER_BLOCKING 0x0 ;  /* 0x0000000000007b1d */ /* 0x000fec0000010000 */
[----:B------:R-:W0:Y:S04]  /*03a0*/  LDS.S8 R26, [R12] ;  /* 0x000000000c1a7984 */ /* 0x000e280000000200 */
[----:B------:R-:W1:Y:S04]  /*03b0*/  LDS.S8 R29, [R12+0x10] ;  /* 0x000010000c1d7984 */ /* 0x000e680000000200 */
[----:B------:R-:W-:Y:S04]  /*03c0*/  LDS.S8 R24, [R12+0x20] ;  /* 0x000020000c187984 */ /* 0x000fe80000000200 */
[----:B------:R-:W2:Y:S04]  /*03d0*/  LDS R17, [R15] ;  /* 0x000000000f117984 */ /* 0x000ea80000000800 */
[----:B------:R-:W3:Y:S04]  /*03e0*/  LDS.128 R8, [R13] ;  /* 0x000000000d087984 */ /* 0x000ee80000000c00 */
[----:B------:R-:W4:Y:S01]  /*03f0*/  LDS.S8 R27, [R12+0x30] ;  /* 0x000030000c1b7984 */ /* 0x000f220000000200 */
[----:B0-----:R-:W2:Y:S08]  /*0400*/  I2F.S16 R22, R26 ;  /* 0x0000001a00167306 */ /* 0x001eb00000101400 */
[----:B-1----:R-:W0:Y:S01]  /*0410*/  I2F.S16 R26, R29 ;  /* 0x0000001d001a7306 */ /* 0x002e220000101400 */
[----:B--2---:R-:W-:-:S07]  /*0420*/  FMUL R22, R17, R22 ;  /* 0x0000001611167220 */ /* 0x004fce0000400000 */
[----:B------:R-:W1:Y:S01]  /*0430*/  I2F.S16 R24, R24 ;  /* 0x0000001800187306 */ /* 0x000e620000101400 */
[----:B---3--:R-:W-:Y:S02]  /*0440*/  FFMA R28, R8, R22, R25 ;  /* 0x00000016081c7223 */ /* 0x008fe40000000019 */
[----:B------:R-:W2:Y:S01]  /*0450*/  LDS.S8 R22, [R12+0x40] ;  /* 0x000040000c167984 */ /* 0x000ea20000000200 */
[----:B0-----:R-:W-:-:S04]  /*0460*/  FMUL R23, R17, R26 ;  /* 0x0000001a11177220 */ /* 0x001fc80000400000 */
[----:B----4-:R0:W3:Y:S01]  /*0470*/  I2F.S16 R8, R27 ;  /* 0x0000001b00087306 */ /* 0x0100e20000101400 */
[----:B------:R-:W-:Y:S01]  /*0480*/  LDS.S8 R26, [R12+0x60] ;  /* 0x000060000c1a7984 */ /* 0x000fe20000000200 */
[----:B------:R-:W-:-:S03]  /*0490*/  FFMA R9, R23, R9, R28 ;  /* 0x0000000917097223 */ /* 0x000fc6000000001c */
[----:B------:R-:W4:Y:S01]  /*04a0*/  LDS.S8 R23, [R12+0x50] ;  /* 0x000050000c177984 */ /* 0x000f220000000200 */
[----:B-1----:R-:W-:-:S03]  /*04b0*/  FMUL R28, R17, R24 ;  /* 0x00000018111c7220 */ /* 0x002fc60000400000 */
[----:B0-----:R-:W-:Y:S01]  /*04c0*/  LDS.S8 R27, [R12+0x70] ;  /* 0x000070000c1b7984 */ /* 0x001fe20000000200 */
[----:B------:R-:W-:Y:S01]  /*04d0*/  FFMA R10, R28, R10, R9 ;  /* 0x0000000a1c0a7223 */ /* 0x000fe20000000009 */
[----:B---3--:R-:W-:-:S04]  /*04e0*/  FMUL R25, R17, R8 ;  /* 0x0000000811197220 */ /* 0x008fc80000400000 */
[----:B------:R-:W-:Y:S02]  /*04f0*/  FFMA R25, R25, R11, R10 ;  /* 0x0000000b19197223 */ /* 0x000fe4000000000a */
[----:B------:R-:W0:Y:S01]  /*0500*/  LDS.128 R8, [R13+0x10] ;  /* 0x000010000d087984 */ /* 0x000e220000000c00 */
[----:B--2---:R-:W1:Y:S08]  /*0510*/  I2F.S16 R22, R22 ;  /* 0x0000001600167306 */ /* 0x004e700000101400 */
[----:B----4-:R-:W2:Y:S01]  /*0520*/  I2F.S16 R28, R23 ;  /* 0x00000017001c7306 */ /* 0x010ea20000101400 */
[----:B-1----:R-:W-:-:S07]  /*0530*/  FMUL R24, R17, R22 ;  /* 0x0000001611187220 */ /* 0x002fce0000400000 */
[----:B------:R-:W1:Y:S01]  /*0540*/  I2F.S16 R26, R26 ;  /* 0x0000001a001a7306 */ /* 0x000e620000101400 */
[----:B0-----:R-:W-:Y:S01]  /*0550*/  FFMA R25, R8, R24, R25 ;  /* 0x0000001808197223 */ /* 0x001fe20000000019 */
[----:B--2---:R-:W-:-:S06]  /*0560*/  FMUL R28, R17, R28 ;  /* 0x0000001c111c7220 */ /* 0x004fcc0000400000 */
[----:B------:R-:W0:Y:S01]  /*0570*/  I2F.S16 R8, R27 ;  /* 0x0000001b00087306 */ /* 0x000e220000101400 */
[----:B------:R-:W2:Y:S01]  /*0580*/  LDS.S8 R24, [R12+0x80] ;  /* 0x000080000c187984 */ /* 0x000ea20000000200 */
[----:B------:R-:W-:-:S03]  /*0590*/  FFMA R9, R28, R9, R25 ;  /* 0x000000091c097223 */ /* 0x000fc60000000019 */
[----:B------:R-:W3:Y:S01]  /*05a0*/  LDS.S8 R25, [R12+0x90] ;  /* 0x000090000c197984 */ /* 0x000ee20000000200 */
[----:B-1----:R-:W-:-:S03]  /*05b0*/  FMUL R28, R17, R26 ;  /* 0x0000001a111c7220 */ /* 0x002fc60000400000 */
[----:B------:R-:W-:Y:S01]  /*05c0*/  LDS.S8 R26, [R12+0xb0] ;  /* 0x0000b0000c1a7984 */ /* 0x000fe20000000200 */
[----:B------:R-:W-:-:S03]  /*05d0*/  FFMA R10, R28, R10, R9 ;  /* 0x0000000a1c0a7223 */ /* 0x000fc60000000009 */
[----:B------:R-:W1:Y:S01]  /*05e0*/  LDS.S8 R28, [R12+0xa0] ;  /* 0x0000a0000c1c7984 */ /* 0x000e620000000200 */
[----:B0-----:R-:W-:-:S04]  /*05f0*/  FMUL R23, R17, R8 ;  /* 0x0000000811177220 */ /* 0x001fc80000400000 */
[----:B------:R-:W-:Y:S02]  /*0600*/  FFMA R23, R23, R11, R10 ;  /* 0x0000000b17177223 */ /* 0x000fe4000000000a */
[----:B------:R-:W0:Y:S01]  /*0610*/  LDS.128 R8, [R13+0x20] ;  /* 0x000020000d087984 */ /* 0x000e220000000c00 */
[----:B--2---:R-:W2:Y:S08]  /*0620*/  I2F.S16 R24, R24 ;  /* 0x0000001800187306 */ /* 0x004eb00000101400 */
[----:B---3--:R-:W3:Y:S01]  /*0630*/  I2F.S16 R22, R25 ;  /* 0x0000001900167306 */ /* 0x008ee20000101400 */
[----:B--2---:R-:W-:-:S07]  /*0640*/  FMUL R27, R17, R24 ;  /* 0x00000018111b7220 */ /* 0x004fce0000400000 */
[----:B-1----:R-:W1:Y:S01]  /*0650*/  I2F.S16 R28, R28 ;  /* 0x0000001c001c7306 */ /* 0x002e620000101400 */
[----:B------:R-:W-:Y:S01]  /*0660*/  LDS.S8 R24, [R12+0xe0] ;  /* 0x0000e0000c187984 */ /* 0x000fe20000000200 */
[----:B0-----:R-:W-:-:S03]  /*0670*/  FFMA R8, R8, R27, R23 ;  /* 0x0000001b08087223 */ /* 0x001fc60000000017 */
[----:B------:R-:W-:Y:S01]  /*0680*/  LDS.S8 R27, [R12+0xf0] ;  /* 0x0000f0000c1b7984 */ /* 0x000fe20000000200 */
[----:B---3--:R-:W-:Y:S02]  /*0690*/  FMUL R23, R17, R22 ;  /* 0x0000001611177220 */ /* 0x008fe40000400000 */
[----:B------:R-:W0:Y:S01]  /*06a0*/  I2F.S16 R26, R26 ;  /* 0x0000001a001a7306 */ /* 0x000e220000101400 */
[----:B------:R-:W2:Y:S01]  /*06b0*/  LDS.S8 R22, [R12+0xc0] ;  /* 0x0000c0000c167984 */ /* 0x000ea20000000200 */
[----:B------:R-:W-:-:S03]  /*06c0*/  FFMA R9, R23, R9, R8 ;  /* 0x0000000917097223 */ /* 0x000fc60000000008 */
[----:B------:R-:W3:Y:S01]  /*06d0*/  LDS.S8 R23, [R12+0xd0] ;  /* 0x0000d0000c177984 */ /* 0x000ee20000000200 */
[----:B-1----:R-:W-:-:S04]  /*06e0*/  FMUL R8, R17, R28 ;  /* 0x0000001c11087220 */ /* 0x002fc80000400000 */
[----:B------:R-:W-:Y:S01]  /*06f0*/  FFMA R8, R8, R10, R9 ;  /* 0x0000000a08087223 */ /* 0x000fe20000000009 */
[----:B0-----:R-:W-:-:S04]  /*0700*/  FMUL R25, R17, R26 ;  /* 0x0000001a11197220 */ /* 0x001fc80000400000 */
[----:B------:R-:W-:Y:S02]  /*0710*/  FFMA R25, R25, R11, R8 ;  /* 0x0000000b19197223 */ /* 0x000fe40000000008 */
[----:B------:R-:W0:Y:S01]  /*0720*/  LDS.128 R8, [R13+0x30] ;  /* 0x000030000d087984 */ /* 0x000e220000000c00 */
[----:B--2---:R-:W1:Y:S08]  /*0730*/  I2F.S16 R22, R22 ;  /* 0x0000001600167306 */ /* 0x004e700000101400 */
[----:B---3--:R-:W2:Y:S08]  /*0740*/  I2F.S16 R26, R23 ;  /* 0x00000017001a7306 */ /* 0x008eb00000101400 */
[----:B------:R-:W3:Y:S01]  /*0750*/  I2F.S16 R24, R24 ;  /* 0x0000001800187306 */ /* 0x000ee20000101400 */
[----:B-1----:R-:W-:-:S07]  /*0760*/  FMUL R29, R17, R22 ;  /* 0x00000016111d7220 */ /* 0x002fce0000400000 */
[----:B------:R-:W1:Y:S01]  /*0770*/  I2F.S16 R28, R27 ;  /* 0x0000001b001c7306 */ /* 0x000e620000101400 */
[----:B0-----:R-:W-:Y:S01]  /*0780*/  FFMA R8, R8, R29, R25 ;  /* 0x0000001d08087223 */ /* 0x001fe20000000019 */
[----:B--2---:R-:W-:Y:S01]  /*0790*/  FMUL R25, R17, R26 ;  /* 0x0000001a11197220 */ /* 0x004fe20000400000 */
[----:B------:R-:W-:-:S03]  /*07a0*/  UISETP.NE.AND UP0, UPT, UR4, URZ, UPT ;  /* 0x000000ff0400728c */ /* 0x000fc6000bf05270 */
[----:B------:R-:W-:Y:S01]  /*07b0*/  FFMA R9, R25, R9, R8 ;  /* 0x0000000919097223 */ /* 0x000fe20000000008 */
[----:B---3--:R-:W-:-:S04]  /*07c0*/  FMUL R8, R17, R24 ;  /* 0x0000001811087220 */ /* 0x008fc80000400000 */
[----:B------:R-:W-:Y:S01]  /*07d0*/  FFMA R8, R8, R10, R9 ;  /* 0x0000000a08087223 */ /* 0x000fe20000000009 */
[----:B-1----:R-:W-:Y:S01]  /*07e0*/  FMUL R17, R17, R28 ;  /* 0x0000001c11117220 */ /* 0x002fe20000400000 */
[----:B------:R-:W-:Y:S02]  /*07f0*/  IADD3 R3, PT, PT, R3, 0x10, RZ ;  /* 0x0000001003037810 */ /* 0x000fe40007ffe0ff */
[----:B------:R-:W-:Y:S01]  /*0800*/  IADD3 R6, PT, PT, R6, 0x10, RZ ;  /* 0x0000001006067810 */ /* 0x000fe20007ffe0ff */
[----:B------:R-:W-:Y:S01]  /*0810*/  FFMA R25, R17, R11, R8 ;  /* 0x0000000b11197223 */ /* 0x000fe20000000008 */
[----:B------:R-:W-:Y:S02]  /*0820*/  IADD3 R2, PT, PT, R2, 0x10, RZ ;  /* 0x0000001002027810 */ /* 0x000fe40007ffe0ff */
[----:B------:R-:W-:Y:S01]  /*0830*/  LEA R7, R0, R7, 0x4 ;  /* 0x0000000700077211 */ /* 0x000fe200078e20ff */
[----:B------:R-:W-:Y:S06]  /*0840*/  BAR.SYNC.DEFER_BLOCKING 0x0 ;  /* 0x0000000000007b1d */ /* 0x000fec0000010000 */
[----:B------:R-:W-:Y:S05]  /*0850*/  BRA.U UP0, `(.L_x_1) ;  /* 0xfffffff900887547 */ /* 0x000fea000b83ffff */
.L_x_0:
[----:B------:R-:W0:Y:S02]  /*0860*/  LDCU.64 UR4, c[0x0][0x3a0] ;  /* 0x00007400ff0477ac */ /* 0x000e240008000a00 */
[----:B0-----:R-:W-:-:S04]  /*0870*/  ISETP.GE.AND P0, PT, R5, UR5, PT ;  /* 0x0000000505007c0c */ /* 0x001fc8000bf06270 */
[----:B------:R-:W-:-:S13]  /*0880*/  ISETP.GE.OR P0, PT, R4, UR4, P0 ;  /* 0x0000000404007c0c */ /* 0x000fda0008706670 */
[----:B------:R-:W-:Y:S05]  /*0890*/  @P0 EXIT ;  /* 0x000000000000094d */ /* 0x000fea0003800000 */
[----:B------:R-:W0:Y:S01]  /*08a0*/  LDC.64 R2, c[0x0][0x390] ;  /* 0x0000e400ff027b82 */ /* 0x000e220000000a00 */
[----:B------:R-:W-:-:S04]  /*08b0*/  IMAD R5, R4, UR5, R5 ;  /* 0x0000000504057c24 */ /* 0x000fc8000f8e0205 */
[----:B0-----:R-:W-:-:S05]  /*08c0*/  IMAD.WIDE R2, R5, 0x4, R2 ;  /* 0x0000000405027825 */ /* 0x001fca00078e0202 */
[----:B------:R-:W-:Y:S01]  /*08d0*/  STG.E desc[UR10][R2.64], R25 ;  /* 0x0000001902007986 */ /* 0x000fe2000c10190a */
[----:B------:R-:W-:Y:S05]  /*08e0*/  EXIT ;  /* 0x000000000000794d */ /* 0x000fea0003800000 */
.L_x_2:
[----:B------:R-:W-:-:S00]  /*08f0*/  BRA `(.L_x_2) ;  /* 0xfffffffc00fc7947 */ /* 0x000fc0000383ffff */
[----:B------:R-:W-:-:S00]  /*0900*/  NOP ;  /* 0x0000000000007918 */ /* 0x000fc00000000000 */
[----:B------:R-:W-:-:S00]  /*0910*/  NOP ;  /* 0x0000000000007918 */ /* 0x000fc00000000000 */
[----:B------:R-:W-:-:S00]  /*0920*/  NOP ;  /* 0x0000000000007918 */ /* 0x000fc00000000000 */
[----:B------:R-:W-:-:S00]  /*0930*/  NOP ;  /* 0x0000000000007918 */ /* 0x000fc00000000000 */
[----:B------:R-:W-:-:S00]  /*0940*/  NOP ;  /* 0x0000000000007918 */ /* 0x000fc00000000000 */
[----:B------:R-:W-:-:S00]  /*0950*/  NOP ;  /* 0x0000000000007918 */ /* 0x000fc00000000000 */
[----:B------:R-:W-:-:S00]  /*0960*/  NOP ;  /* 0x0000000000007918 */ /* 0x000fc00000000000 */
[----:B------:R-:W-:-:S00]  /*0970*/  NOP ;  /* 0x0000000000007918 */ /* 0x000fc00000000000 */
.L_x_10:


//--------------------- .text._Z11matmul_int8PKaS0_PfPK11QuantParamsS4_iii --------------------------
	.section	.text._Z11matmul_int8PKaS0_PfPK11QuantParamsS4_iii,"ax",@progbits
	.align	128
        .global         _Z11matmul_int8PKaS0_PfPK11QuantParamsS4_iii
        .type           _Z11matmul_int8PKaS0_PfPK11QuantParamsS4_iii,@function
        .size           _Z11matmul_int8PKaS0_PfPK11QuantParamsS4_iii,(.L_x_11 - _Z11matmul_int8PKaS0_PfPK11QuantParamsS4_iii)
        .other          _Z11matmul_int8PKaS0_PfPK11QuantParamsS4_iii,@"STO_CUDA_ENTRY STV_DEFAULT"
_Z11matmul_int8PKaS0_PfPK11QuantParamsS4_iii:
.text._Z11matmul_int8PKaS0_PfPK11QuantParamsS4_iii:
[----:B------:R-:W-:Y:S01]  /*0000*/  LDC R1, c[0x0][0x37c] ;  /* 0x0000df00ff017b82 */ /* 0x000fe20000000800 */
[----:B------:R-:W0:Y:S07]  /*0010*/  S2R R0, SR_CTAID.Y ;  /* 0x0000000000007919 */ /* 0x000e2e0000002600 */
[----:B------:R-:W1:Y:S01]  /*0020*/  S2UR UR7, SR_CgaCtaId ;  /* 0x00000000000779c3 */ /* 0x000e620000008800 */
[----:B------:R-:W2:Y:S01]  /*0030*/  LDCU UR10, c[0x0][0x3b0] ;  /* 0x00007600ff0a77ac */ /* 0x000ea20008000800 */
[----:B------:R-:W-:Y:S01]  /*0040*/  IMAD.MOV.U32 R21, RZ, RZ, RZ ;  /* 0x000000ffff157224 */ /* 0x000fe200078e00ff */
[----:B------:R-:W0:Y:S01]  /*0050*/  S2R R16, SR_TID.Y ;  /* 0x0000000000107919 */ /* 0x000e220000002200 */
[----:B------:R-:W-:Y:S01]  /*0060*/  UMOV UR4, 0x400 ;  /* 0x0000040000047882 */ /* 0x000fe20000000000 */
[----:B------:R-:W3:Y:S01]  /*0070*/  LDCU.64 UR8, c[0x0][0x358] ;  /* 0x00006b00ff0877ac */ /* 0x000ee20008000a00 */
[----:B------:R-:W4:Y:S01]  /*0080*/  S2R R6, SR_CTAID.X ;  /* 0x0000000000067919 */ /* 0x000f220000002500 */
[----:B------:R-:W-:Y:S01]  /*0090*/  UIADD3 UR5, UPT, UPT, UR4, 0x200, URZ ;  /* 0x0000020004057890 */ /* 0x000fe2000fffe0ff */
[----:B------:R-:W4:Y:S01]  /*00a0*/  S2R R13, SR_TID.X ;  /* 0x00000000000d7919 */ /* 0x000f220000002100 */
[----:B------:R-:W-:-:S02]  /*00b0*/  UIADD3 UR6, UPT, UPT, UR4, 0x240, URZ ;  /* 0x0000024004067890 */ /* 0x000fc4000fffe0ff */
[----:B--2---:R-:W-:Y:S02]  /*00c0*/  UISETP.GE.AND UP0, UPT, UR10, 0x1, UPT ;  /* 0x000000010a00788c */ /* 0x004fe4000bf06270 */
[----:B-1----:R-:W-:Y:S02]  /*00d0*/  ULEA UR5, UR7, UR5, 0x18 ;  /* 0x0000000507057291 */ /* 0x002fe4000f8ec0ff */
[----:B------:R-:W-:Y:S01]  /*00e0*/  ULEA UR6, UR7, UR6, 0x18 ;  /* 0x0000000607067291 */ /* 0x000fe2000f8ec0ff */
[----:B0-----:R-:W-:-:S03]  /*00f0*/  IMAD R0, R0, 0x10, R16 ;  /* 0x0000001000007824 */ /* 0x001fc600078e0210 */
[----:B------:R-:W-:Y:S01]  /*0100*/  LEA R10, R16, UR5, 0x2 ;  /* 0x00000005100a7c11 */ /* 0x000fe2000f8e10ff */
[----:B----4-:R-:W-:Y:S01]  /*0110*/  IMAD R11, R6, 0x10, R13 ;  /* 0x00000010060b7824 */ /* 0x010fe200078e020d */
[----:B------:R-:W-:Y:S01]  /*0120*/  LEA R12, R13, UR6, 0x2 ;  /* 0x000000060d0c7c11 */ /* 0x000fe2000f8e10ff */
[----:B---3--:R-:W-:Y:S06]  /*0130*/  BRA.U !UP0, `(.L_x_3) ;  /* 0x0000000508d07547 */ /* 0x008fec000b800000 */
[----:B------:R-:W0:Y:S01]  /*0140*/  LDC.64 R2, c[0x0][0x398] ;  /* 0x0000e600ff027b82 */ /* 0x000e220000000a00 */
[----:B------:R-:W1:Y:S01]  /*0150*/  LDCU.64 UR12, c[0x0][0x3a8] ;  /* 0x00007500ff0c77ac */ /* 0x000e620008000a00 */
[----:B------:R-:W-:Y:S02]  /*0160*/  IMAD.MOV.U32 R21, RZ, RZ, RZ ;  /* 0x000000ffff157224 */ /* 0x000fe400078e00ff */
[----:B------:R-:W-:Y:S01]  /*0170*/  IMAD R22, R0, UR10, R13 ;  /* 0x0000000a00167c24 */ /* 0x000fe2000f8e020d */
[----:B------:R-:W-:Y:S02]  /*0180*/  ULEA UR6, UR7, UR4, 0x18 ;  /* 0x0000000407067291 */ /* 0x000fe4000f8ec0ff */
[----:B------:R-:W-:Y:S01]  /*0190*/  UIADD3 UR4, UPT, UPT, UR4, 0x100, URZ ;  /* 0x0000010004047890 */ /* 0x000fe2000fffe0ff */
[----:B------:R-:W2:Y:S01]  /*01a0*/  LDC.64 R4, c[0x0][0x3a0] ;  /* 0x0000e800ff047b82 */ /* 0x000ea20000000a00 */
[----:B------:R-:W-:Y:S02]  /*01b0*/  UIADD3 UR5, UPT, UPT, UR10, 0xf, URZ ;  /* 0x0000000f0a057890 */ /* 0x000fe4000fffe0ff */
[----:B------:R-:W-:Y:S01]  /*01c0*/  ULEA UR4, UR7, UR4, 0x18 ;  /* 0x0000000407047291 */ /* 0x000fe2000f8ec0ff */
[----:B------:R-:W-:Y:S01]  /*01d0*/  LEA R18, R16, UR6, 0x4 ;  /* 0x0000000610127c11 */ /* 0x000fe2000f8e20ff */
[----:B------:R-:W-:Y:S01]  /*01e0*/  USHF.R.U32.HI UR5, URZ, 0x4, UR5 ;  /* 0x00000004ff057899 */ /* 0x000fe20008011605 */
[----:B------:R-:W3:Y:S02]  /*01f0*/  LDCU UR11, c[0x0][0x3b0] ;  /* 0x00007600ff0b77ac */ /* 0x000ee40008000800 */
[----:B------:R-:W4:Y:S01]  /*0200*/  LDC R14, c[0x0][0x3ac] ;  /* 0x0000eb00ff0e7b82 */ /* 0x000f220000000800 */
[----:B------:R-:W-:-:S02]  /*0210*/  VIADD R17, R13, UR4 ;  /* 0x000000040d117c36 */ /* 0x000fc40008000000 */
[----:B-1----:R-:W-:Y:S01]  /*0220*/  IMAD R15, R16, UR13, R13 ;  /* 0x0000000d100f7c24 */ /* 0x002fe2000f8e020d */
[----:B------:R-:W-:Y:S01]  /*0230*/  ISETP.GE.AND P0, PT, R0, UR12, PT ;  /* 0x0000000c00007c0c */ /* 0x000fe2000bf06270 */
[----:B------:R-:W-:Y:S01]  /*0240*/  IMAD.IADD R20, R13, 0x1, R18 ;  /* 0x000000010d147824 */ /* 0x000fe200078e0212 */
[----:B------:R-:W-:Y:S01]  /*0250*/  ISETP.GE.AND P1, PT, R11, UR13, PT ;  /* 0x0000000d0b007c0c */ /* 0x000fe2000bf26270 */
[----:B------:R-:W-:Y:S01]  /*0260*/  IMAD R15, R6, 0x10, R15 ;  /* 0x00000010060f7824 */ /* 0x000fe200078e020f */
[----:B------:R-:W-:Y:S01]  /*0270*/  ISETP.EQ.AND P0, PT, R13, RZ, !P0 ;  /* 0x000000ff0d00720c */ /* 0x000fe20004702270 */
[----:B0-----:R-:W-:Y:S01]  /*0280*/  IMAD.WIDE.U32 R2, R0, 0x8, R2 ;  /* 0x0000000800027825 */ /* 0x001fe200078e0002 */
[C---:B------:R-:W-:Y:S01]  /*0290*/  ISETP.EQ.AND P1, PT, R16.reuse, RZ, !P1 ;  /* 0x000000ff1000720c */ /* 0x040fe20004f22270 */
[----:B------:R-:W0:Y:S02]  /*02a0*/  LDCU UR16, c[0x0][0x3a8] ;  /* 0x00007500ff1077ac */ /* 0x000e240008000800 */
[----:B------:R-:W-:Y:S01]  /*02b0*/  IMAD R19, R16, 0x10, R17 ;  /* 0x0000001010137824 */ /* 0x000fe200078e0211 */
[----:B------:R-:W1:Y:S01]  /*02c0*/  LDCU.64 UR14, c[0x0][0x380] ;  /* 0x00007000ff0e77ac */ /* 0x000e620008000a00 */
[----:B--2---:R-:W-:Y:S01]  /*02d0*/  IMAD.WIDE R4, R11, 0x8, R4 ;  /* 0x000000080b047825 */ /* 0x004fe200078e0204 */
[----:B---3--:R-:W-:-:S12]  /*02e0*/  UIADD3 UR5, UPT, UPT, -UR5, URZ, URZ ;  /* 0x000000ff05057290 */ /* 0x008fd8000fffe1ff */
.L_x_4:
[----:B------:R-:W-:Y:S01]  /*02f0*/  ISETP.GE.AND P2, PT, R16, UR11, PT ;  /* 0x0000000b10007c0c */ /* 0x000fe2000bf46270 */
[----:B------:R-:W2:Y:S01]  /*0300*/  @P0 LDG.E R25, desc[UR8][R2.64] ;  /* 0x0000000802190981 */ /* 0x000ea2000c1e1900 */
[----:B------:R-:W-:Y:S02]  /*0310*/  ISETP.GE.AND P3, PT, R13, UR11, PT ;  /* 0x0000000b0d007c0c */ /* 0x000fe4000bf66270 */
[----:B----4-:R-:W-:Y:S01]  /*0320*/  ISETP.GE.OR P2, PT, R11, R14, P2 ;  /* 0x0000000e0b00720c */ /* 0x010fe20001746670 */
[----:B------:R-:W3:Y:S01]  /*0330*/  @P1 LDG.E R27, desc[UR8][R4.64] ;  /* 0x00000008041b1981 */ /* 0x000ee2000c1e1900 */
[----:B0-----:R-:W-:Y:S02]  /*0340*/  ISETP.GE.OR P3, PT, R0, UR16, P3 ;  /* 0x0000001000007c0c */ /* 0x001fe40009f66670 */
[----:B-1----:R-:W-:Y:S02]  /*0350*/  IADD3 R8, P4, PT, R22, UR14, RZ ;  /* 0x0000000e16087c10 */ /* 0x002fe4000ff9e0ff */
[----:B------:R-:W-:-:S02]  /*0360*/  PRMT R23, RZ, 0x7610, R23 ;  /* 0x00007610ff177816 */ /* 0x000fc40000000017 */
[----:B------:R-:W-:Y:S02]  /*0370*/  LEA.HI.X.SX32 R9, R22, UR15, 0x1, P4 ;  /* 0x0000000f16097c11 */ /* 0x000fe4000a0f0eff */
[----:B------:R-:W-:-:S03]  /*0380*/  PRMT R24, RZ, 0x7610, R24 ;  /* 0x00007610ff187816 */ /* 0x000fc60000000018 */
[----:B------:R-:W0:Y:S02]  /*0390*/  @!P2 LDC.64 R6, c[0x0][0x388] ;  /* 0x0000e200ff06ab82 */ /* 0x000e240000000a00 */
[----:B------:R-:W4:Y:S01]  /*03a0*/  @!P3 LDG.E.U8 R23, desc[UR8][R8.64] ;  /* 0x000000080817b981 */ /* 0x000f22000c1e1100 */
[----:B0-----:R-:W-:-:S04]  /*03b0*/  @!P2 IADD3 R6, P5, PT, R15, R6, RZ ;  /* 0x000000060f06a210 */ /* 0x001fc80007fbe0ff */
[----:B------:R-:W-:-:S05]  /*03c0*/  @!P2 LEA.HI.X.SX32 R7, R15, R7, 0x1, P5 ;  /* 0x000000070f07a211 */ /* 0x000fca00028f0eff */
[----:B------:R-:W5:Y:S04]  /*03d0*/  @!P2 LDG.E.U8 R24, desc[UR8][R6.64] ;  /* 0x000000080618a981 */ /* 0x000f68000c1e1100 */
[----:B----4-:R-:W-:Y:S04]  /*03e0*/  STS.U8 [R20], R23 ;  /* 0x0000001714007388 */ /* 0x010fe80000000000 */
[----:B-----5:R-:W-:Y:S04]  /*03f0*/  STS.U8 [R19], R24 ;  /* 0x0000001813007388 */ /* 0x020fe80000000000 */
[----:B--2---:R-:W-:Y:S04]  /*0400*/  @P0 STS [R10], R25 ;  /* 0x000000190a000388 */ /* 0x004fe80000000800 */
[----:B---3--:R-:W-:Y:S01]  /*0410*/  @P1 STS [R12], R27 ;  /* 0x0000001b0c001388 */ /* 0x008fe20000000800 */
[----:B------:R-:W-:Y:S06]  /*0420*/  BAR.SYNC.DEFER_BLOCKING 0x0 ;  /* 0x0000000000007b1d */ /* 0x000fec0000010000 */
[----:B------:R-:W-:Y:S04]  /*0430*/  LDS.U8 R26, [R17+0x30] ;  /* 0x00003000111a7984 */ /* 0x000fe80000000000 */
[----:B------:R-:W0:Y:S04]  /*0440*/  LDS.U8 R29, [R17+0x20] ;  /* 0x00002000111d7984 */ /* 0x000e280000000000 */
[----:B------:R-:W-:Y:S04]  /*0450*/  LDS.U8 R8, [R17+0x10] ;  /* 0x0000100011087984 */ /* 0x000fe80000000000 */
[----:B------:R-:W1:Y:S04]  /*0460*/  LDS.U8 R7, [R17] ;  /* 0x0000000011077984 */ /* 0x000e680000000000 */
[----:B------:R-:W-:Y:S04]  /*0470*/  LDS.U8 R6, [R18+0x3] ;  /* 0x0000030012067984 */ /* 0x000fe80000000000 */
[----:B------:R-:W2:Y:S04]  /*0480*/  LDS.U8 R9, [R18+0x2] ;  /* 0x0000020012097984 */ /* 0x000ea80000000000 */
[----:B------:R-:W-:Y:S04]  /*0490*/  LDS.U8 R23, [R18+0x1] ;  /* 0x0000010012177984 */ /* 0x000fe80000000000 */
[----:B------:R-:W3:Y:S04]  /*04a0*/  LDS.U8 R24, [R18] ;  /* 0x0000000012187984 */ /* 0x000ee80000000000 */
[----:B------:R-:W-:Y:S04]  /*04b0*/  LDS.U8 R25, [R18+0x5] ;  /* 0x0000050012197984 */ /* 0x000fe80000000000 */
[----:B------:R-:W4:Y:S01]  /*04c0*/  LDS.U8 R28, [R18+0x4] ;  /* 0x00000400121c7984 */ /* 0x000f220000000000 */
[----:B0-----:R-:W-:-:S02]  /*04d0*/  PRMT R26, R29, 0x3340, R26 ;  /* 0x000033401d1a7816 */ /* 0x001fc4000000001a */
[----:B-1----:R-:W-:Y:S02]  /*04e0*/  PRMT R7, R7, 0x3340, R8 ;  /* 0x0000334007077816 */ /* 0x002fe40000000008 */
[----:B------:R-:W-:Y:S02]  /*04f0*/  LDS.U8 R8, [R17+0x60] ;  /* 0x0000600011087984 */ /* 0x000fe40000000000 */
[----:B------:R-:W-:Y:S02]  /*0500*/  PRMT R26, R7, 0x5410, R26 ;  /* 0x00005410071a7816 */ /* 0x000fe4000000001a */
[----:B------:R-:W0:Y:S01]  /*0510*/  LDS.U8 R7, [R17+0x70] ;  /* 0x0000700011077984 */ /* 0x000e220000000000 */
[----:B--2---:R-:W-:-:S03]  /*0520*/  PRMT R6, R9, 0x3340, R6 ;  /* 0x0000334009067816 */ /* 0x004fc60000000006 */
[----:B------:R-:W-:Y:S01]  /*0530*/  LDS.U8 R9, [R17+0x50] ;  /* 0x0000500011097984 */ /* 0x000fe20000000000 */
[----:B---3--:R-:W-:-:S03]  /*0540*/  PRMT R23, R24, 0x3340, R23 ;  /* 0x0000334018177816 */ /* 0x008fc60000000017 */
[----:B------:R-:W1:Y:S01]  /*0550*/  LDS.U8 R24, [R17+0x40] ;  /* 0x0000400011187984 */ /* 0x000e620000000000 */
[----:B------:R-:W-:-:S03]  /*0560*/  PRMT R6, R23, 0x5410, R6 ;  /* 0x0000541017067816 */ /* 0x000fc60000000006 */
[----:B------:R-:W-:Y:S02]  /*0570*/  LDS.U8 R23, [R18+0x7] ;  /* 0x0000070012177984 */ /* 0x000fe40000000000 */
[----:B------:R-:W-:Y:S02]  /*0580*/  IDP.4A.S8.S8 R21, R26, R6, R21 ;  /* 0x000000061a157226 */ /* 0x000fe40000000615 */
[----:B------:R-:W2:Y:S01]  /*0590*/  LDS.U8 R26, [R18+0x6] ;  /* 0x00000600121a7984 */ /* 0x000ea20000000000 */
[----:B----4-:R-:W-:-:S03]  /*05a0*/  PRMT R28, R28, 0x3340, R25 ;  /* 0x000033401c1c7816 */ /* 0x010fc60000000019 */
[----:B------:R-:W-:Y:S01]  /*05b0*/  LDS.U8 R25, [R17+0x90] ;  /* 0x0000900011197984 */ /* 0x000fe20000000000 */
[----:B0-----:R-:W-:Y:S02]  /*05c0*/  PRMT R6, R8, 0x3340, R7 ;  /* 0x0000334008067816 */ /* 0x001fe40000000007 */
[----:B-1----:R-:W-:Y:S02]  /*05d0*/  PRMT R7, R24, 0x3340, R9 ;  /* 0x0000334018077816 */ /* 0x002fe40000000009 */
[----:B------:R-:W-:Y:S04]  /*05e0*/  LDS.U8 R9, [R17+0xb0] ;  /* 0x0000b00011097984 */ /* 0x000fe80000000000 */
[----:B------:R-:W0:Y:S01]  /*05f0*/  LDS.U8 R24, [R17+0xa0] ;  /* 0x0000a00011187984 */ /* 0x000e220000000000 */
[----:B--2---:R-:W-:-:S03]  /*0600*/  PRMT R23, R26, 0x3340, R23 ;  /* 0x000033401a177816 */ /* 0x004fc60000000017 */
[----:B------:R-:W1:Y:S01]  /*0610*/  LDS.U8 R26, [R17+0x80] ;  /* 0x00008000111a7984 */ /* 0x000e620000000000 */
[----:B------:R-:W-:Y:S02]  /*0620*/  PRMT R8, R7, 0x5410, R6 ;  /* 0x0000541007087816 */ /* 0x000fe40000000006 */
[----:B------:R-:W-:Y:S01]  /*0630*/  PRMT R23, R28, 0x5410, R23 ;  /* 0x000054101c177816 */ /* 0x000fe20000000017 */
[----:B------:R-:W-:Y:S04]  /*0640*/  LDS.U8 R7, [R18+0xb] ;  /* 0x00000b0012077984 */ /* 0x000fe80000000000 */
[----:B------:R-:W-:Y:S02]  /*0650*/  IDP.4A.S8.S8 R21, R8, R23, R21 ;  /* 0x0000001708157226 */ /* 0x000fe40000000615 */
[----:B------:R-:W2:Y:S04]  /*0660*/  LDS.U8 R8, [R18+0xa] ;  /* 0x00000a0012087984 */ /* 0x000ea80000000000 */
[----:B------:R-:W-:Y:S01]  /*0670*/  LDS.U8 R23, [R17+0xf0] ;  /* 0x0000f00011177984 */ /* 0x000fe20000000000 */
[----:B0-----:R-:W-:-:S03]  /*0680*/  PRMT R6, R24, 0x3340, R9 ;  /* 0x0000334018067816 */ /* 0x001fc60000000009 */
[----:B------:R-:W-:Y:S01]  /*0690*/  LDS.U8 R9, [R18+0x9] ;  /* 0x0000090012097984 */ /* 0x000fe20000000000 */
[----:B-1----:R-:W-:-:S03]  /*06a0*/  PRMT R25, R26, 0x3340, R25 ;  /* 0x000033401a197816 */ /* 0x002fc60000000019 */
[----:B------:R-:W0:Y:S04]  /*06b0*/  LDS.U8 R24, [R18+0x8] ;  /* 0x0000080012187984 */ /* 0x000e280000000000 */
[----:B------:R-:W1:Y:S01]  /*06c0*/  LDS.U8 R26, [R17+0xe0] ;  /* 0x0000e000111a7984 */ /* 0x000e620000000000 */
[----:B------:R-:W-:-:S03]  /*06d0*/  PRMT R6, R25, 0x5410, R6 ;  /* 0x0000541019067816 */ /* 0x000fc60000000006 */
[----:B------:R-:W-:Y:S01]  /*06e0*/  LDS.U8 R25, [R18+0xf] ;  /* 0x00000f0012197984 */ /* 0x000fe20000000000 */
[----:B--2---:R-:W-:Y:S02]  /*06f0*/  PRMT R7, R8, 0x3340, R7 ;  /* 0x0000334008077816 */ /* 0x004fe40000000007 */
[----:B0-----:R-:W-:Y:S02]  /*0700*/  PRMT R8, R24, 0x3340, R9 ;  /* 0x0000334018087816 */ /* 0x001fe40000000009 */
[----:B------:R-:W-:Y:S01]  /*0710*/  LDS.U8 R24, [R17+0xd0] ;  /* 0x0000d00011187984 */ /* 0x000fe20000000000 */
[----:B-1----:R-:W-:-:S03]  /*0720*/  PRMT R9, R26, 0x3340, R23 ;  /* 0x000033401a097816 */ /* 0x002fc60000000017 */
[----:B------:R-:W0:Y:S04]  /*0730*/  LDS.U8 R23, [R17+0xc0] ;  /* 0x0000c00011177984 */ /* 0x000e280000000000 */
[----:B------:R-:W1:Y:S01]  /*0740*/  LDS.U8 R26, [R18+0xe] ;  /* 0x00000e00121a7984 */ /* 0x000e620000000000 */
[----:B------:R-:W-:Y:S01]  /*0750*/  UIADD3 UR5, UPT, UPT, UR5, 0x1, URZ ;  /* 0x0000000105057890 */ /* 0x000fe2000fffe0ff */
[----:B0-----:R-:W-:Y:S02]  /*0760*/  PRMT R24, R23, 0x3340, R24 ;  /* 0x0000334017187816 */ /* 0x001fe40000000018 */
[----:B------:R-:W-:Y:S01]  /*0770*/  LDS.U8 R23, [R18+0xd] ;  /* 0x00000d0012177984 */ /* 0x000fe20000000000 */
[----:B-1----:R-:W-:-:S03]  /*0780*/  PRMT R25, R26, 0x3340, R25 ;  /* 0x000033401a197816 */ /* 0x002fc60000000019 */
[----:B------:R-:W0:Y:S01]  /*0790*/  LDS.U8 R26, [R18+0xc] ;  /* 0x00000c00121a7984 */ /* 0x000e220000000000 */
[----:B------:R-:W-:Y:S01]  /*07a0*/  UISETP.NE.AND UP0, UPT, UR5, URZ, UPT ;  /* 0x000000ff0500728c */ /* 0x000fe2000bf05270 */
[----:B------:R-:W-:Y:S02]  /*07b0*/  PRMT R7, R8, 0x5410, R7 ;  /* 0x0000541008077816 */ /* 0x000fe40000000007 */
[----:B------:R-:W-:-:S03]  /*07c0*/  PRMT R24, R24, 0x5410, R9 ;  /* 0x0000541018187816 */ /* 0x000fc60000000009 */
[----:B------:R-:W-:Y:S02]  /*07d0*/  IDP.4A.S8.S8 R21, R6, R7, R21 ;  /* 0x0000000706157226 */ /* 0x000fe40000000615 */
[----:B------:R-:W-:Y:S02]  /*07e0*/  VIADD R16, R16, 0x10 ;  /* 0x0000001010107836 */ /* 0x000fe40000000000 */
[----:B------:R-:W-:Y:S02]  /*07f0*/  VIADD R13, R13, 0x10 ;  /* 0x000000100d0d7836 */ /* 0x000fe40000000000 */
[----:B------:R-:W-:Y:S02]  /*0800*/  VIADD R22, R22, 0x10 ;  /* 0x0000001016167836 */ /* 0x000fe40000000000 */
[----:B------:R-:W-:Y:S01]  /*0810*/  IMAD R15, R14, 0x10, R15 ;  /* 0x000000100e0f7824 */ /* 0x000fe200078e020f */
[----:B0-----:R-:W-:-:S04]  /*0820*/  PRMT R26, R26, 0x3340, R23 ;  /* 0x000033401a1a7816 */ /* 0x001fc80000000017 */
[----:B------:R-:W-:-:S05]  /*0830*/  PRMT R25, R26, 0x5410, R25 ;  /* 0x000054101a197816 */ /* 0x000fca0000000019 */
[----:B------:R-:W-:Y:S01]  /*0840*/  IDP.4A.S8.S8 R21, R24, R25, R21 ;  /* 0x0000001918157226 */ /* 0x000fe20000000615 */
[----:B------:R-:W-:Y:S06]  /*0850*/  BAR.SYNC.DEFER_BLOCKING 0x0 ;  /* 0x0000000000007b1d */ /* 0x000fec0000010000 */
[----:B------:R-:W-:Y:S05]  /*0860*/  BRA.U UP0, `(.L_x_4) ;  /* 0xfffffff900a07547 */ /* 0x000fea000b83ffff */
[----:B------:R-:W-:-:S07]  /*0870*/  I2FP.F32.S32 R21, R21 ;  /* 0x0000001500157245 */ /* 0x000fce0000201400 */
.L_x_3:
[----:B------:R-:W0:Y:S02]  /*0880*/  LDCU.64 UR4, c[0x0][0x3a8] ;  /* 0x00007500ff0477ac */ /* 0x000e240008000a00 */
[----:B0-----:R-:W-:-:S04]  /*0890*/  ISETP.GE.AND P0, PT, R11, UR5, PT ;  /* 0x000000050b007c0c */ /* 0x001fc8000bf06270 */
[----:B------:R-:W-:-:S13]  /*08a0*/  ISETP.GE.OR P0, PT, R0, UR4, P0 ;  /* 0x0000000400007c0c */ /* 0x000fda0008706670 */
[----:B------:R-:W-:Y:S05]  /*08b0*/  @P0 EXIT ;  /* 0x000000000000094d */ /* 0x000fea0003800000 */
[----:B------:R-:W0:Y:S01]  /*08c0*/  LDS R10, [R10] ;  /* 0x000000000a0a7984 */ /* 0x000e220000000800 */
[----:B------:R-:W1:Y:S01]  /*08d0*/  LDC.64 R2, c[0x0][0x390] ;  /* 0x0000e400ff027b82 */ /* 0x000e620000000a00 */
[----:B------:R-:W-:Y:S02]  /*08e0*/  IMAD R11, R0, UR5, R11 ;  /* 0x00000005000b7c24 */ /* 0x000fe4000f8e020b */
[----:B------:R-:W2:Y:S02]  /*08f0*/  LDS R12, [R12] ;  /* 0x000000000c0c7984 */ /* 0x000ea40000000800 */
[----:B-1----:R-:W-:-:S04]  /*0900*/  IMAD.WIDE R2, R11, 0x4, R2 ;  /* 0x000000040b027825 */ /* 0x002fc800078e0202 */
[----:B0-----:R-:W-:-:S04]  /*0910*/  FMUL R21, R10, R21 ;  /* 0x000000150a157220 */ /* 0x001fc80000400000 */
[----:B--2---:R-:W-:-:S05]  /*0920*/  FMUL R21, R12, R21 ;  /* 0x000000150c157220 */ /* 0x004fca0000400000 */
[----:B------:R-:W-:Y:S01]  /*0930*/  STG.E desc[UR8][R2.64], R21 ;  /* 0x0000001502007986 */ /* 0x000fe2000c101908 */
[----:B------:R-:W-:Y:S05]  /*0940*/  EXIT ;  /* 0x000000000000794d */ /* 0x000fea0003800000 */
.L_x_5:
        /* <DEDUP_REMOVED lines=11> */
.L_x_11:


//--------------------- .text._Z11matmul_fp32PKfS0_Pfiii --------------------------
	.section	.text._Z11matmul_fp32PKfS0_Pfiii,"ax",@progbits
	.align	128
        .global         _Z11matmul_fp32PKfS0_Pfiii
        .type           _Z11matmul_fp32PKfS0_Pfiii,@function
        .size           _Z11matmul_fp32PKfS0_Pfiii,(.L_x_12 - _Z11matmul_fp32PKfS0_Pfiii)
        .other          _Z11matmul_fp32PKfS0_Pfiii,@"STO_CUDA_ENTRY STV_DEFAULT"
_Z11matmul_fp32PKfS0_Pfiii:
.text._Z11matmul_fp32PKfS0_Pfiii:
        /* <DEDUP_REMOVED lines=13> */
[----:B------:R-:W-:Y:S01]  /*00d0*/  UMOV UR4, 0x400 ;  /* 0x0000040000047882 */ /* 0x000fe20000000000 */
[----:B------:R-:W-:Y:S01]  /*00e0*/  UISETP.GE.U32.AND UP0, UPT, UR7, 0x11, UPT ;  /* 0x000000110700788c */ /* 0x000fe2000bf06070 */
[----:B------:R-:W-:Y:S01]  /*00f0*/  MOV R23, RZ ;  /* 0x000000ff00177202 */ /* 0x000fe20000000f00 */
[----:B------:R-:W-:Y:S02]  /*0100*/  UIADD3 UR5, UPT, UPT, UR4, 0x400, URZ ;  /* 0x0000040004057890 */ /* 0x000fe4000fffe0ff */
[----:B0-----:R-:W-:Y:S02]  /*0110*/  ULEA UR4, UR6, UR4, 0x18 ;  /* 0x0000000406047291 */ /* 0x001fe4000f8ec0ff */
[----:B------:R-:W-:Y:S02]  /*0120*/  ULEA UR5, UR6, UR5, 0x18 ;  /* 0x0000000506057291 */ /* 0x000fe4000f8ec0ff */
[----:B------:R-:W-:-:S02]  /*0130*/  UIADD3 UR6, UPT, UPT, UR7, 0xf, URZ ;  /* 0x0000000f07067890 */ /* 0x000fc4000fffe0ff */
[C---:B------:R-:W-:Y:S01]  /*0140*/  LEA R2, R14.reuse, UR4, 0x6 ;  /* 0x000000040e027c11 */ /* 0x040fe2000f8e30ff */
[----:B------:R-:W-:Y:S01]  /*0150*/  UMOV UR4, URZ ;  /* 0x000000ff00047c82 */ /* 0x000fe20008000000 */
[C---:B------:R-:W-:Y:S02]  /*0160*/  LEA R16, R13.reuse, UR5, 0x2 ;  /* 0x000000050d107c11 */ /* 0x040fe4000f8e10ff */
[----:B------:R-:W-:Y:S02]  /*0170*/  LEA R22, R13, R2, 0x2 ;  /* 0x000000020d167211 */ /* 0x000fe400078e10ff */
[----:B------:R-:W-:Y:S01]  /*0180*/  LEA R20, R14, R16, 0x6 ;  /* 0x000000100e147211 */ /* 0x000fe200078e30ff */
[----:B------:R-:W-:Y:S06]  /*0190*/  BRA.U !UP0, `(.L_x_7) ;  /* 0x0000000508fc7547 */ /* 0x000fec000b800000 */
[----:B------:R-:W0:Y:S01]  /*01a0*/  LDCU.64 UR10, c[0x0][0x398] ;  /* 0x00007300ff0a77ac */ /* 0x000e220008000a00 */
[----:B------:R-:W1:Y:S01]  /*01b0*/  LDC R12, c[0x0][0x39c] ;  /* 0x0000e700ff0c7b82 */ /* 0x000e620000000800 */
[----:B------:R-:W-:Y:S01]  /*01c0*/  IADD3 R4, PT, PT, R14, 0x10, RZ ;  /* 0x000000100e047810 */ /* 0x000fe20007ffe0ff */
[----:B------:R-:W-:Y:S01]  /*01d0*/  IMAD R18, R0, UR7, R13 ;  /* 0x0000000700127c24 */ /* 0x000fe2000f8e020d */
[----:B------:R-:W-:Y:S01]  /*01e0*/  USHF.R.U32.HI UR4, URZ, 0x4, UR6 ;  /* 0x00000004ff047899 */ /* 0x000fe20008011606 */
[----:B------:R-:W-:Y:S01]  /*01f0*/  MOV R23, RZ ;  /* 0x000000ff00177202 */ /* 0x000fe20000000f00 */
[----:B------:R-:W2:Y:S01]  /*0200*/  LDCU UR5, c[0x0][0x3a0] ;  /* 0x00007400ff0577ac */ /* 0x000ea20008000800 */
[----:B------:R-:W-:Y:S02]  /*0210*/  MOV R17, R13 ;  /* 0x0000000d00117202 */ /* 0x000fe40000000f00 */
[----:B------:R-:W3:Y:S01]  /*0220*/  LDC.64 R24, c[0x0][0x380] ;  /* 0x0000e000ff187b82 */ /* 0x000ee20000000a00 */
[----:B------:R-:W-:Y:S01]  /*0230*/  ULOP3.LUT UR4, UR4, 0x7fffffe, URZ, 0xc0, !UPT ;  /* 0x07fffffe04047892 */ /* 0x000fe2000f8ec0ff */
[----:B------:R-:W-:-:S03]  /*0240*/  MOV R15, R14 ;  /* 0x0000000e000f7202 */ /* 0x000fc60000000f00 */
[----:B------:R-:W-:Y:S01]  /*0250*/  UIADD3 UR4, UPT, UPT, -UR4, URZ, URZ ;  /* 0x000000ff04047290 */ /* 0x000fe2000fffe1ff */
[--C-:B0-----:R-:W-:Y:S01]  /*0260*/  IMAD R4, R4, UR11, R13.reuse ;  /* 0x0000000b04047c24 */ /* 0x101fe2000f8e020d */
[----:B------:R-:W-:Y:S01]  /*0270*/  ISETP.GE.AND P1, PT, R0, UR10, PT ;  /* 0x0000000a00007c0c */ /* 0x000fe2000bf26270 */
[----:B------:R-:W-:-:S03]  /*0280*/  IMAD R19, R14, UR11, R13 ;  /* 0x0000000b0e137c24 */ /* 0x000fc6000f8e020d */
[C---:B------:R-:W-:Y:S02]  /*0290*/  LEA R21, R6.reuse, R4, 0x4 ;  /* 0x0000000406157211 */ /* 0x040fe400078e20ff */
[----:B--2---:R-:W-:-:S07]  /*02a0*/  LEA R19, R6, R19, 0x4 ;  /* 0x0000001306137211 */ /* 0x004fce00078e20ff */
.L_x_8:
[----:B-1----:R-:W-:Y:S01]  /*02b0*/  ISETP.GE.AND P0, PT, R3, R12, PT ;  /* 0x0000000c0300720c */ /* 0x002fe20003f06270 */
[----:B------:R-:W-:Y:S01]  /*02c0*/  UMOV UR7, UR5 ;  /* 0x0000000500077c82 */ /* 0x000fe20008000000 */
[----:B------:R-:W-:Y:S01]  /*02d0*/  HFMA2 R6, -RZ, RZ, 0, 0 ;  /* 0x00000000ff067431 */ /* 0x000fe200000001ff */
[----:B------:R-:W-:Y:S01]  /*02e0*/  ISETP.GE.OR P2, PT, R17, UR7, P1 ;  /* 0x0000000711007c0c */ /* 0x000fe20008f46670 */
[----:B---3--:R-:W-:Y:S01]  /*02f0*/  IMAD.WIDE R26, R18, 0x4, R24 ;  /* 0x00000004121a7825 */ /* 0x008fe200078e0218 */
[----:B------:R-:W-:Y:S02]  /*0300*/  ISETP.GE.OR P3, PT, R15, UR7, P0 ;  /* 0x000000070f007c0c */ /* 0x000fe40008766670 */
[----:B------:R-:W-:-:S09]  /*0310*/  MOV R29, RZ ;  /* 0x000000ff001d7202 */ /* 0x000fd20000000f00 */
[----:B------:R-:W2:Y:S02]  /*0320*/  @!P2 LDG.E R29, desc[UR8][R26.64] ;  /* 0x000000081a1da981 */ /* 0x000ea4000c1e1900 */
[----:B------:R-:W0:Y:S02]  /*0330*/  @!P3 LDC.64 R4, c[0x0][0x388] ;  /* 0x0000e200ff04bb82 */ /* 0x000e240000000a00 */
[----:B0-----:R-:W-:-:S05]  /*0340*/  @!P3 IMAD.WIDE R4, R19, 0x4, R4 ;  /* 0x000000041304b825 */ /* 0x001fca00078e0204 */
[----:B------:R-:W3:Y:S04]  /*0350*/  @!P3 LDG.E R6, desc[UR8][R4.64] ;  /* 0x000000080406b981 */ /* 0x000ee8000c1e1900 */
[----:B--2---:R-:W-:Y:S04]  /*0360*/  STS [R22], R29 ;  /* 0x0000001d16007388 */ /* 0x004fe80000000800 */
[----:B---3--:R-:W-:Y:S01]  /*0370*/  STS [R20], R6 ;  /* 0x0000000614007388 */ /* 0x008fe20000000800 */
[----:B------:R-:W-:Y:S06]  /*0380*/  BAR.SYNC.DEFER_BLOCKING 0x0 ;  /* 0x0000000000007b1d */ /* 0x000fec0000010000 */
[----:B------:R-:W-:Y:S04]  /*0390*/  LDS R28, [R16] ;  /* 0x00000000101c7984 */ /* 0x000fe80000000800 */
[----:B------:R-:W0:Y:S04]  /*03a0*/  LDS.128 R8, [R2] ;  /* 0x0000000002087984 */ /* 0x000e280000000c00 */
[----:B------:R-:W1:Y:S04]  /*03b0*/  LDS R5, [R16+0x40] ;  /* 0x0000400010057984 */ /* 0x000e680000000800 */
[----:B------:R-:W2:Y:S04]  /*03c0*/  LDS R7, [R16+0x80] ;  /* 0x0000800010077984 */ /* 0x000ea80000000800 */
[----:B------:R-:W-:Y:S01]  /*03d0*/  LDS R29, [R16+0x140] ;  /* 0x00014000101d7984 */ /* 0x000fe20000000800 */
[----:B0-----:R-:W-:-:S03]  /*03e0*/  FFMA R28, R8, R28, R23 ;  /* 0x0000001c081c7223 */ /* 0x001fc60000000017 */
[----:B------:R-:W0:Y:S01]  /*03f0*/  LDS R8, [R16+0xc0] ;  /* 0x0000c00010087984 */ /* 0x000e220000000800 */
[----:B-1----:R-:W-:-:S03]  /*0400*/  FFMA R28, R5, R9, R28 ;  /* 0x00000009051c7223 */ /* 0x002fc6000000001c */
[----:B------:R-:W-:Y:S01]  /*0410*/  LDS R9, [R16+0x100] ;  /* 0x0001000010097984 */ /* 0x000fe20000000800 */
[----:B--2---:R-:W-:-:S03]  /*0420*/  FFMA R23, R7, R10, R28 ;  /* 0x0000000a07177223 */ /* 0x004fc6000000001c */
[----:B------:R-:W1:Y:S01]  /*0430*/  LDS.128 R4, [R2+0x10] ;  /* 0x0000100002047984 */ /* 0x000e620000000c00 */
[----:B0-----:R-:W-:-:S03]  /*0440*/  FFMA R23, R8, R11, R23 ;  /* 0x0000000b08177223 */ /* 0x001fc60000000017 */
[----:B------:R-:W0:Y:S01]  /*0450*/  LDS R11, [R16+0x180] ;  /* 0x00018000100b7984 */ /* 0x000e220000000800 */
[----:B-1----:R-:W-:-:S03]  /*0460*/  FFMA R8, R4, R9, R23 ;  /* 0x0000000904087223 */ /* 0x002fc60000000017 */
[----:B------:R-:W1:Y:S01]  /*0470*/  LDS R4, [R16+0x1c0] ;  /* 0x0001c00010047984 */ /* 0x000e620000000800 */
[----:B------:R-:W-:-:S03]  /*0480*/  FFMA R8, R29, R5, R8 ;  /* 0x000000051d087223 */ /* 0x000fc60000000008 */
[----:B------:R-:W-:Y:S04]  /*0490*/  LDS R5, [R16+0x200] ;  /* 0x0002000010057984 */ /* 0x000fe80000000800 */
[----:B------:R-:W-:Y:S01]  /*04a0*/  LDS R29, [R16+0x240] ;  /* 0x00024000101d7984 */ /* 0x000fe20000000800 */
[----:B0-----:R-:W-:-:S03]  /*04b0*/  FFMA R23, R11, R6, R8 ;  /* 0x000000060b177223 */ /* 0x001fc60000000008 */
[----:B------:R-:W0:Y:S01]  /*04c0*/  LDS.128 R8, [R2+0x20] ;  /* 0x0000200002087984 */ /* 0x000e220000000c00 */
[----:B-1----:R-:W-:-:S03]  /*04d0*/  FFMA R23, R4, R7, R23 ;  /* 0x0000000704177223 */ /* 0x002fc60000000017 */
[----:B------:R-:W1:Y:S01]  /*04e0*/  LDS R7, [R16+0x280] ;  /* 0x0002800010077984 */ /* 0x000e620000000800 */
[----:B0-----:R-:W-:-:S03]  /*04f0*/  FFMA R4, R8, R5, R23 ;  /* 0x0000000508047223 */ /* 0x001fc60000000017 */
[----:B------:R-:W0:Y:S01]  /*0500*/  LDS R8, [R16+0x2c0] ;  /* 0x0002c00010087984 */ /* 0x000e220000000800 */
[----:B------:R-:W-:-:S03]  /*0510*/  FFMA R4, R29, R9, R4 ;  /* 0x000000091d047223 */ /* 0x000fc60000000004 */
[----:B------:R-:W-:Y:S01]  /*0520*/  LDS R9, [R16+0x300] ;  /* 0x0003000010097984 */ /* 0x000fe20000000800 */
[----:B-1----:R-:W-:-:S03]  /*0530*/  FFMA R23, R7, R10, R4 ;  /* 0x0000000a07177223 */ /* 0x002fc60000000004 */
[----:B------:R-:W1:Y:S01]  /*0540*/  LDS.128 R4, [R2+0x30] ;  /* 0x0000300002047984 */ /* 0x000e620000000c00 */
[----:B------:R-:W-:Y:S02]  /*0550*/  HFMA2 R29, -RZ, RZ, 0, 0 ;  /* 0x00000000ff1d7431 */ /* 0x000fe400000001ff */
[----:B0-----:R-:W-:Y:S02]  /*0560*/  FFMA R11, R8, R11, R23 ;  /* 0x0000000b080b7223 */ /* 0x001fe40000000017 */
[----:B------:R-:W0:Y:S02]  /*0570*/  LDS R23, [R16+0x340] ;  /* 0x0003400010177984 */ /* 0x000e240000000800 */
[----:B-1----:R-:W-:Y:S02]  /*0580*/  FFMA R10, R4, R9, R11 ;  /* 0x00000009040a7223 */ /* 0x002fe4000000000b */
[----:B------:R-:W1:Y:S04]  /*0590*/  LDS R11, [R16+0x380] ;  /* 0x00038000100b7984 */ /* 0x000e680000000800 */
[----:B------:R-:W2:Y:S01]  /*05a0*/  LDS R4, [R16+0x3c0] ;  /* 0x0003c00010047984 */ /* 0x000ea20000000800 */
[----:B------:R-:W-:Y:S01]  /*05b0*/  IADD3 R8, PT, PT, R17, 0x10, RZ ;  /* 0x0000001011087810 */ /* 0x000fe20007ffe0ff */
[----:B------:R-:W-:Y:S03]  /*05c0*/  BAR.SYNC.DEFER_BLOCKING 0x0 ;  /* 0x0000000000007b1d */ /* 0x000fe60000010000 */
[----:B------:R-:W-:-:S13]  /*05d0*/  ISETP.GE.OR P2, PT, R8, UR7, P1 ;  /* 0x0000000708007c0c */ /* 0x000fda0008f46670 */
[----:B------:R-:W3:Y:S01]  /*05e0*/  @!P2 LDG.E R29, desc[UR8][R26.64+0x40] ;  /* 0x000040081a1da981 */ /* 0x000ee2000c1e1900 */
[----:B------:R-:W-:-:S04]  /*05f0*/  IADD3 R8, PT, PT, R15, 0x10, RZ ;  /* 0x000000100f087810 */ /* 0x000fc80007ffe0ff */
[----:B------:R-:W-:-:S13]  /*0600*/  ISETP.GE.OR P0, PT, R8, UR7, P0 ;  /* 0x0000000708007c0c */ /* 0x000fda0008706670 */
[----:B------:R-:W4:Y:S01]  /*0610*/  @!P0 LDC.64 R8, c[0x0][0x388] ;  /* 0x0000e200ff088b82 */ /* 0x000f220000000a00 */
[----:B---3--:R4:W-:Y:S02]  /*0620*/  STS [R22], R29 ;  /* 0x0000001d16007388 */ /* 0x0089e40000000800 */
[----:B----4-:R-:W-:Y:S01]  /*0630*/  @!P0 IMAD.WIDE R28, R21, 0x4, R8 ;  /* 0x00000004151c8825 */ /* 0x010fe200078e0208 */
[----:B------:R-:W-:-:S06]  /*0640*/  MOV R9, RZ ;  /* 0x000000ff00097202 */ /* 0x000fcc0000000f00 */
[----:B------:R-:W3:Y:S01]  /*0650*/  @!P0 LDG.E R9, desc[UR8][R28.64] ;  /* 0x000000081c098981 */ /* 0x000ee2000c1e1900 */
[----:B0-----:R-:W-:-:S04]  /*0660*/  FFMA R10, R23, R5, R10 ;  /* 0x00000005170a7223 */ /* 0x001fc8000000000a */
[----:B-1----:R-:W-:-:S04]  /*0670*/  FFMA R27, R11, R6, R10 ;  /* 0x000000060b1b7223 */ /* 0x002fc8000000000a */
[----:B--2---:R-:W-:Y:S01]  /*0680*/  FFMA R7, R4, R7, R27 ;  /* 0x0000000704077223 */ /* 0x004fe2000000001b */
[----:B------:R-:W-:-:S04]  /*0690*/  UIADD3 UR4, UPT, UPT, UR4, 0x2, URZ ;  /* 0x0000000204047890 */ /* 0x000fc8000fffe0ff */
[----:B------:R-:W-:Y:S01]  /*06a0*/  UISETP.NE.AND UP0, UPT, UR4, URZ, UPT ;  /* 0x000000ff0400728c */ /* 0x000fe2000bf05270 */
[----:B------:R-:W-:Y:S02]  /*06b0*/  IADD3 R18, PT, PT, R18, 0x20, RZ ;  /* 0x0000002012127810 */ /* 0x000fe40007ffe0ff */
[----:B------:R-:W-:Y:S02]  /*06c0*/  IADD3 R15, PT, PT, R15, 0x20, RZ ;  /* 0x000000200f0f7810 */ /* 0x000fe40007ffe0ff */
[----:B------:R-:W-:Y:S02]  /*06d0*/  IADD3 R17, PT, PT, R17, 0x20, RZ ;  /* 0x0000002011117810 */ /* 0x000fe40007ffe0ff */
[C---:B------:R-:W-:Y:S02]  /*06e0*/  LEA R19, R12.reuse, R19, 0x5 ;  /* 0x000000130c137211 */ /* 0x040fe400078e28ff */
[----:B------:R-:W-:Y:S01]  /*06f0*/  LEA R21, R12, R21, 0x5 ;  /* 0x000000150c157211 */ /* 0x000fe200078e28ff */
[----:B---3--:R-:W-:Y:S01]  /*0700*/  STS [R20], R9 ;  /* 0x0000000914007388 */ /* 0x008fe20000000800 */
[----:B------:R-:W-:Y:S06]  /*0710*/  BAR.SYNC.DEFER_BLOCKING 0x0 ;  /* 0x0000000000007b1d */ /* 0x000fec0000010000 */
[----:B------:R-:W-:Y:S04]  /*0720*/  LDS R5, [R16] ;  /* 0x0000000010057984 */ /* 0x000fe80000000800 */
[----:B------:R-:W0:Y:S04]  /*0730*/  LDS.128 R8, [R2] ;  /* 0x0000000002087984 */ /* 0x000e280000000c00 */
[----:B------:R-:W1:Y:S04]  /*0740*/  LDS R6, [R16+0x40] ;  /* 0x0000400010067984 */ /* 0x000e680000000800 */
[----:B------:R-:W2:Y:S04]  /*0750*/  LDS R23, [R16+0x80] ;  /* 0x0000800010177984 */ /* 0x000ea80000000800 */
[----:B------:R-:W3:Y:S04]  /*0760*/  LDS R26, [R16+0xc0] ;  /* 0x0000c000101a7984 */ /* 0x000ee80000000800 */
[----:B------:R-:W-:Y:S01]  /*0770*/  LDS R29, [R16+0x140] ;  /* 0x00014000101d7984 */ /* 0x000fe20000000800 */
[----:B0-----:R-:W-:-:S04]  /*0780*/  FFMA R8, R8, R5, R7 ;  /* 0x0000000508087223 */ /* 0x001fc80000000007 */
[----:B-1----:R-:W-:Y:S02]  /*0790*/  FFMA R6, R6, R9, R8 ;  /* 0x0000000906067223 */ /* 0x002fe40000000008 */
[----:B------:R-:W-:Y:S02]  /*07a0*/  LDS R9, [R16+0x100] ;  /* 0x0001000010097984 */ /* 0x000fe40000000800 */
[----:B--2---:R-:W-:Y:S02]  /*07b0*/  FFMA R27, R23, R10, R6 ;  /* 0x0000000a171b7223 */ /* 0x004fe40000000006 */
[----:B------:R-:W0:Y:S04]  /*07c0*/  LDS.128 R4, [R2+0x10] ;  /* 0x0000100002047984 */ /* 0x000e280000000c00 */
[----:B------:R-:W1:Y:S01]  /*07d0*/  LDS R23, [R16+0x180] ;  /* 0x0001800010177984 */ /* 0x000e620000000800 */
[----:B---3--:R-:W-:-:S03]  /*07e0*/  FFMA R11, R26, R11, R27 ;  /* 0x0000000b1a0b7223 */ /* 0x008fc6000000001b */
[----:B------:R-:W2:Y:S01]  /*07f0*/  LDS R26, [R16+0x1c0] ;  /* 0x0001c000101a7984 */ /* 0x000ea20000000800 */
[----:B0-----:R-:W-:-:S03]  /*0800*/  FFMA R4, R4, R9, R11 ;  /* 0x0000000904047223 */ /* 0x001fc6000000000b */
[----:B------:R-:W-:Y:S01]  /*0810*/  LDS.128 R8, [R2+0x20] ;  /* 0x0000200002087984 */ /* 0x000fe20000000c00 */
[----:B------:R-:W-:-:S03]  /*0820*/  FFMA R4, R29, R5, R4 ;  /* 0x000000051d047223 */ /* 0x000fc60000000004 */
[----:B------:R-:W0:Y:S04]  /*0830*/  LDS R5, [R16+0x200] ;  /* 0x0002000010057984 */ /* 0x000e280000000800 */
[----:B------:R-:W3:Y:S01]  /*0840*/  LDS R29, [R16+0x240] ;  /* 0x00024000101d7984 */ /* 0x000ee20000000800 */
[----:B-1----:R-:W-:-:S03]  /*0850*/  FFMA R27, R23, R6, R4 ;  /* 0x00000006171b7223 */ /* 0x002fc60000000004 */
[----:B------:R-:W1:Y:S01]  /*0860*/  LDS R23, [R16+0x280] ;  /* 0x0002800010177984 */ /* 0x000e620000000800 */
[----:B--2---:R-:W-:-:S03]  /*0870*/  FFMA R7, R26, R7, R27 ;  /* 0x000000071a077223 */ /* 0x004fc6000000001b */
[----:B------:R-:W2:Y:S04]  /*0880*/  LDS R26, [R16+0x2c0] ;  /* 0x0002c000101a7984 */ /* 0x000ea80000000800 */
[----:B------:R-:W-:Y:S01]  /*0890*/  LDS R27, [R16+0x340] ;  /* 0x00034000101b7984 */ /* 0x000fe20000000800 */
[----:B0-----:R-:W-:-:S03]  /*08a0*/  FFMA R8, R8, R5, R7 ;  /* 0x0000000508087223 */ /* 0x001fc60000000007 */
[----:B------:R-:W-:Y:S01]  /*08b0*/  LDS.128 R4, [R2+0x30] ;  /* 0x0000300002047984 */ /* 0x000fe20000000c00 */
[----:B---3--:R-:W-:-:S03]  /*08c0*/  FFMA R8, R29, R9, R8 ;  /* 0x000000091d087223 */ /* 0x008fc60000000008 */
[----:B------:R-:W0:Y:S01]  /*08d0*/  LDS R9, [R16+0x300] ;  /* 0x0003000010097984 */ /* 0x000e220000000800 */
[----:B-1----:R-:W-:-:S03]  /*08e0*/  FFMA R23, R23, R10, R8 ;  /* 0x0000000a17177223 */ /* 0x002fc60000000008 */
[----:B------:R-:W1:Y:S01]  /*08f0*/  LDS R8, [R16+0x380] ;  /* 0x0003800010087984 */ /* 0x000e620000000800 */
[----:B--2---:R-:W-:-:S03]  /*0900*/  FFMA R11, R26, R11, R23 ;  /* 0x0000000b1a0b7223 */ /* 0x004fc60000000017 */
[----:B------:R-:W2:Y:S01]  /*0910*/  LDS R23, [R16+0x3c0] ;  /* 0x0003c00010177984 */ /* 0x000ea20000000800 */
[----:B0-----:R-:W-:-:S04]  /*0920*/  FFMA R4, R4, R9, R11 ;  /* 0x0000000904047223 */ /* 0x001fc8000000000b */
[----:B------:R-:W-:-:S04]  /*0930*/  FFMA R5, R27, R5, R4 ;  /* 0x000000051b057223 */ /* 0x000fc80000000004 */
[----:B-1----:R-:W-:-:S04]  /*0940*/  FFMA R6, R8, R6, R5 ;  /* 0x0000000608067223 */ /* 0x002fc80000000005 */
[----:B--2---:R-:W-:Y:S01]  /*0950*/  FFMA R23, R23, R7, R6 ;  /* 0x0000000717177223 */ /* 0x004fe20000000006 */
[----:B------:R-:W-:Y:S06]  /*0960*/  BAR.SYNC.DEFER_BLOCKING 0x0 ;  /* 0x0000000000007b1d */ /* 0x000fec0000010000 */
[----:B------:R-:W-:Y:S05]  /*0970*/  BRA.U UP0, `(.L_x_8) ;  /* 0xfffffff9004c7547 */ /* 0x000fea000b83ffff */
[----:B------:R-:W-:-:S12]  /*0980*/  ULOP3.LUT UR4, UR6, 0x7fffffe0, URZ, 0xc0, !UPT ;  /* 0x7fffffe006047892 */ /* 0x000fd8000f8ec0ff */
.L_x_7:
[----:B------:R-:W-:-:S09]  /*0990*/  ULOP3.LUT UP0, URZ, UR6, 0x10, URZ, 0xc0, !UPT ;  /* 0x0000001006ff7892 */ /* 0x000fd2000f80c0ff */
[----:B------:R-:W-:Y:S05]  /*09a0*/  BRA.U !UP0, `(.L_x_6) ;  /* 0x0000000108e87547 */ /* 0x000fea000b800000 */
[----:B------:R-:W0:Y:S01]  /*09b0*/  LDCU UR5, c[0x0][0x398] ;  /* 0x00007300ff0577ac */ /* 0x000e220008000800 */
[----:B------:R-:W-:Y:S01]  /*09c0*/  IADD3 R7, PT, PT, R13, UR4, RZ ;  /* 0x000000040d077c10 */ /* 0x000fe2000fffe0ff */
[----:B------:R-:W-:Y:S01]  /*09d0*/  HFMA2 R15, -RZ, RZ, 0, 0 ;  /* 0x00000000ff0f7431 */ /* 0x000fe200000001ff */
[----:B------:R-:W-:Y:S01]  /*09e0*/  IADD3 R14, PT, PT, R14, UR4, RZ ;  /* 0x000000040e0e7c10 */ /* 0x000fe2000fffe0ff */
[----:B------:R-:W1:Y:S01]  /*09f0*/  LDCU UR6, c[0x0][0x39c] ;  /* 0x00007380ff0677ac */ /* 0x000e620008000800 */
[----:B------:R-:W-:Y:S02]  /*0a00*/  ISETP.GE.AND P0, PT, R7, UR7, PT ;  /* 0x0000000707007c0c */ /* 0x000fe4000bf06270 */
[----:B------:R-:W-:Y:S02]  /*0a10*/  ISETP.GE.AND P1, PT, R14, UR7, PT ;  /* 0x000000070e007c0c */ /* 0x000fe4000bf26270 */
[----:B------:R-:W-:Y:S02]  /*0a20*/  MOV R25, RZ ;  /* 0x000000ff00197202 */ /* 0x000fe40000000f00 */
[----:B0-----:R-:W-:-:S02]  /*0a30*/  ISETP.GE.OR P0, PT, R0, UR5, P0 ;  /* 0x0000000500007c0c */ /* 0x001fc40008706670 */
[----:B-1----:R-:W-:-:S11]  /*0a40*/  ISETP.GE.OR P1, PT, R3, UR6, P1 ;  /* 0x0000000603007c0c */ /* 0x002fd60008f26670 */
[----:B------:R-:W0:Y:S01]  /*0a50*/  @!P0 LDC.64 R8, c[0x0][0x380] ;  /* 0x0000e000ff088b82 */ /* 0x000e220000000a00 */
[----:B------:R-:W-:Y:S02]  /*0a60*/  @!P0 IMAD R7, R0, UR7, R7 ;  /* 0x0000000700078c24 */ /* 0x000fe4000f8e0207 */
[----:B------:R-:W-:-:S05]  /*0a70*/  @!P1 IMAD R13, R14, UR6, R3 ;  /* 0x000000060e0d9c24 */ /* 0x000fca000f8e0203 */
[----:B------:R-:W1:Y:S01]  /*0a80*/  @!P1 LDC.64 R4, c[0x0][0x388] ;  /* 0x0000e200ff049b82 */ /* 0x000e620000000a00 */
[----:B0-----:R-:W-:-:S05]  /*0a90*/  @!P0 IMAD.WIDE R8, R7, 0x4, R8 ;  /* 0x0000000407088825 */ /* 0x001fca00078e0208 */
[----:B------:R-:W2:Y:S01]  /*0aa0*/  @!P0 LDG.E R15, desc[UR8][R8.64] ;  /* 0x00000008080f8981 */ /* 0x000ea2000c1e1900 */
[----:B-1----:R-:W-:-:S05]  /*0ab0*/  @!P1 IMAD.WIDE R12, R13, 0x4, R4 ;  /* 0x000000040d0c9825 */ /* 0x002fca00078e0204 */
        /* <DEDUP_REMOVED lines=8> */
[----:B------:R-:W3:Y:S04]  /*0b40*/  LDS R26, [R16+0xc0] ;  /* 0x0000c000101a7984 */ /* 0x000ee80000000800 */
[----:B------:R-:W-:Y:S04]  /*0b50*/  LDS R17, [R16+0x100] ;  /* 0x0001000010117984 */ /* 0x000fe80000000800 */
[----:B------:R-:W4:Y:S04]  /*0b60*/  LDS.128 R8, [R2+0x10] ;  /* 0x0000100002087984 */ /* 0x000f280000000c00 */
[----:B------:R-:W5:Y:S04]  /*0b70*/  LDS R18, [R16+0x140] ;  /* 0x0001400010127984 */ /* 0x000f680000000800 */
[----:B------:R-:W5:Y:S04]  /*0b80*/  LDS R19, [R16+0x180] ;  /* 0x0001800010137984 */ /* 0x000f680000000800 */
[----:B------:R-:W5:Y:S04]  /*0b90*/  LDS R24, [R16+0x1c0] ;  /* 0x0001c00010187984 */ /* 0x000f680000000800 */
[----:B------:R-:W-:Y:S01]  /*0ba0*/  LDS R25, [R16+0x200] ;  /* 0x0002000010197984 */ /* 0x000fe20000000800 */
[----:B0-----:R-:W-:-:S03]  /*0bb0*/  FFMA R20, R4, R14, R23 ;  /* 0x0000000e04147223 */ /* 0x001fc60000000017 */
[----:B------:R-:W0:Y:S01]  /*0bc0*/  LDS.128 R12, [R2+0x20] ;  /* 0x00002000020c7984 */ /* 0x000e220000000c00 */
[----:B-1----:R-:W-:-:S03]  /*0bd0*/  FFMA R20, R27, R5, R20 ;  /* 0x000000051b147223 */ /* 0x002fc60000000014 */
[----:B------:R-:W1:Y:S01]  /*0be0*/  LDS R4, [R16+0x240] ;  /* 0x0002400010047984 */ /* 0x000e620000000800 */
[----:B--2---:R-:W-:-:S03]  /*0bf0*/  FFMA R21, R21, R6, R20 ;  /* 0x0000000615157223 */ /* 0x004fc60000000014 */
[----:B------:R-:W2:Y:S04]  /*0c00*/  LDS R5, [R16+0x280] ;  /* 0x0002800010057984 */ /* 0x000ea80000000800 */
[----:B------:R-:W2:Y:S01]  /*0c10*/  LDS R6, [R16+0x2c0] ;  /* 0x0002c00010067984 */ /* 0x000ea20000000800 */
[----:B---3--:R-:W-:-:S03]  /*0c20*/  FFMA R27, R26, R7, R21 ;  /* 0x000000071a1b7223 */ /* 0x008fc60000000015 */
[----:B------:R-:W-:Y:S04]  /*0c30*/  LDS R7, [R16+0x300] ;  /* 0x0003000010077984 */ /* 0x000fe80000000800 */
[----:B------:R-:W3:Y:S01]  /*0c40*/  LDS.128 R20, [R2+0x30] ;  /* 0x0000300002147984 */ /* 0x000ee20000000c00 */
[----:B----4-:R-:W-:-:S03]  /*0c50*/  FFMA R27, R8, R17, R27 ;  /* 0x00000011081b7223 */ /* 0x010fc6000000001b */
[----:B------:R-:W4:Y:S04]  /*0c60*/  LDS R26, [R16+0x340] ;  /* 0x00034000101a7984 */ /* 0x000f280000000800 */
[----:B------:R-:W4:Y:S01]  /*0c70*/  LDS R17, [R16+0x380] ;  /* 0x0003800010117984 */ /* 0x000f220000000800 */
[----:B-----5:R-:W-:-:S03]  /*0c80*/  FFMA R18, R18, R9, R27 ;  /* 0x0000000912127223 */ /* 0x020fc6000000001b */
[----:B------:R-:W5:Y:S01]  /*0c90*/  LDS R8, [R16+0x3c0] ;  /* 0x0003c00010087984 */ /* 0x000f620000000800 */
[----:B------:R-:W-:-:S04]  /*0ca0*/  FFMA R19, R19, R10, R18 ;  /* 0x0000000a13137223 */ /* 0x000fc80000000012 */
[----:B------:R-:W-:-:S04]  /*0cb0*/  FFMA R11, R24, R11, R19 ;  /* 0x0000000b180b7223 */ /* 0x000fc80000000013 */
[----:B0-----:R-:W-:-:S04]  /*0cc0*/  FFMA R11, R12, R25, R11 ;  /* 0x000000190c0b7223 */ /* 0x001fc8000000000b */
[----:B-1----:R-:W-:-:S04]  /*0cd0*/  FFMA R4, R4, R13, R11 ;  /* 0x0000000d04047223 */ /* 0x002fc8000000000b */
[----:B--2---:R-:W-:-:S04]  /*0ce0*/  FFMA R5, R5, R14, R4 ;  /* 0x0000000e05057223 */ /* 0x004fc80000000004 */
[----:B------:R-:W-:-:S04]  /*0cf0*/  FFMA R5, R6, R15, R5 ;  /* 0x0000000f06057223 */ /* 0x000fc80000000005 */
[----:B---3--:R-:W-:-:S04]  /*0d00*/  FFMA R5, R20, R7, R5 ;  /* 0x0000000714057223 */ /* 0x008fc80000000005 */
[----:B----4-:R-:W-:-:S04]  /*0d10*/  FFMA R26, R26, R21, R5 ;  /* 0x000000151a1a7223 */ /* 0x010fc80000000005 */
[----:B------:R-:W-:-:S04]  /*0d20*/  FFMA R17, R17, R22, R26 ;  /* 0x0000001611117223 */ /* 0x000fc8000000001a */
[----:B-----5:R-:W-:Y:S01]  /*0d30*/  FFMA R23, R8, R23, R17 ;  /* 0x0000001708177223 */ /* 0x020fe20000000011 */
[----:B------:R-:W-:Y:S06]  /*0d40*/  BAR.SYNC.DEFER_BLOCKING 0x0 ;  /* 0x0000000000007b1d */ /* 0x000fec0000010000 */
.L_x_6:
        /* <DEDUP_REMOVED lines=9> */
.L_x_9:
        /* <DEDUP_REMOVED lines=10> */
.L_x_12:


//--------------------- .nv.shared._Z13matmul_hybridPKfPKaPfPK11QuantParamsiii --------------------------
	.section	.nv.shared._Z13matmul_hybridPKfPKaPfPK11QuantParamsiii,"aw",@nobits
	.sectionflags	@""
	.align	4
.nv.shared._Z13matmul_hybridPKfPKaPfPK11QuantParamsiii:
	.zero		2368


//--------------------- .nv.shared.reserved.0     --------------------------
	.section	.nv.shared.reserved.0,"aw",@nobits
	.weak		__nv_reservedSMEM_offset_0_alias
	.size		__nv_reservedSMEM_offset_0_alias, 0, 64
	.other		__nv_reservedSMEM_offset_0_alias,@"STO_CUDA_RESERVED_SHARED STV_DEFAULT"
__nv_reservedSMEM_offset_0_alias:
	.zero		0
	.zero		64


//--------------------- .nv.shared._Z11matmul_int8PKaS0_PfPK11QuantParamsS4_iii --------------------------
	.section	.nv.shared._Z11matmul_int8PKaS0_PfPK11QuantParamsS4_iii,"aw",@nobits
	.sectionflags	@""
	.align	4
.nv.shared._Z11matmul_int8PKaS0_PfPK11QuantParamsS4_iii:
	.zero		1664


//--------------------- .nv.shared._Z11matmul_fp32PKfS0_Pfiii --------------------------
	.section	.nv.shared._Z11matmul_fp32PKfS0_Pfiii,"aw",@nobits
	.sectionflags	@""
	.align	4
.nv.shared._Z11matmul_fp32PKfS0_Pfiii:
	.zero		3072


//--------------------- .nv.constant0._Z13matmul_hybridPKfPKaPfPK11QuantParamsiii --------------------------
	.section	.nv.constant0._Z13matmul_hybridPKfPKaPfPK11QuantParamsiii,"a",@progbits
	.sectionflags	@""
	.align	4
.nv.constant0._Z13matmul_hybridPKfPKaPfPK11QuantParamsiii:
	.zero		940


//--------------------- .nv.constant0._Z11matmul_int8PKaS0_PfPK11QuantParamsS4_iii --------------------------
	.section	.nv.constant0._Z11matmul_int8PKaS0_PfPK11QuantParamsS4_iii,"a",@progbits
	.sectionflags	@""
	.align	4
.nv.constant0._Z11matmul_int8PKaS0_PfPK11QuantParamsS4_iii:
	.zero		948


//--------------------- .nv.constant0._Z11matmul_fp32PKfS0_Pfiii --------------------------
	.section	.nv.constant0._Z11matmul_fp32PKfS0_Pfiii,"a",@progbits
	.sectionflags	@""
	.align	4
.nv.constant0._Z11matmul_fp32PKfS0_Pfiii:
	.zero		932


//--------------------- SYMBOLS --------------------------

	.type		.nv.reservedSmem.offset0,@object
	.size		.nv.reservedSmem.offset0,0x4
	.type		.nv.reservedSmem.cap,@object
	.size		.nv.reservedSmem.cap,0x4
